	.target	sm_90a

	.elftype	@"ET_EXEC"


//--------------------- .note.nv.tkinfo           --------------------------
	.section	.note.nv.tkinfo,"",@"SHT_NOTE"
	.sectionflags	@"SHF_NOTE_NV_TKINFO"
	.tkinfo
        /*0018*/ 	.word	0x00000002
        /*0030*/ 	.string	""
        /*0030*/ 	.string	"ptxas"
        /*0030*/ 	.string	"Cuda compilation tools, release 13.0, V13.0.88"
        /*0030*/ 	.string	"Build cuda_13.0.r13.0/compiler.36424714_0"
        /*0030*/ 	.string	"-arch sm_90a -m 64 "



//--------------------- .note.nv.cuinfo           --------------------------
	.section	.note.nv.cuinfo,"",@"SHT_NOTE"
	.sectionflags	@"SHF_NOTE_NV_CUINFO"
        /*0018*/ 	.short	0x0002
        /*001a*/ 	.short	0x005a
        /*001c*/ 	.short	0x0082
	.zero		2


//--------------------- .nv.info                  --------------------------
	.section	.nv.info,"",@"SHT_CUDA_INFO"
	.align	4


	//----- nvinfo : EIATTR_REGCOUNT
	.align		4
        /*0000*/ 	.byte	0x04, 0x2f
        /*0002*/ 	.short	(.L_12 - .L_11)
	.align		4
.L_11:
        /*0004*/ 	.word	index@(_ZN7cutlass13device_kernelINS_4gemm6kernel13GemmUniversalIN4cute5tupleIJiiiiEEENS1_10collective13CollectiveMmaINS1_37MainloopSm90TmaGmmaWarpSpecializedFP8ILi14ENS5_IJNS4_1CILi1EEENSA_ILi2EEESB_EEENS1_32KernelTmaWarpSpecializedPingpongEEENS5_IJNSA_ILi64EEESG_NSA_ILi128EEEEEENS_12float_e4m3_tENS5_IJlSB_lEEESJ_SK_NS4_8TiledMMAINS4_8MMA_AtomIJNS4_4SM904GMMA30MMA_64x64x32_F32E4M3E4M3_SS_TNILNSO_7ScaleInE1ELSQ_1EEEEEENS4_6LayoutINS5_IJSB_SB_SB_EEENS5_IJNSA_ILi0EEESV_SV_EEEEENS5_IJNS4_10UnderscoreESY_SY_EEEEENS4_23SM90_TMA_LOAD_MULTICASTENS4_14ComposedLayoutINS4_7SwizzleILi3ELi4ELi3EEENS4_18smem_ptr_flag_bitsILi8EEENST_INS5_IJNSA_ILi8EEESH_EEENS5_IJSH_SB_EEEEEEEvNS4_8identityENS4_13SM90_TMA_LOADES1B_vS1C_EENS_8epilogue10collective6detail29Sm90TmaWarpSpecializedAdapterINS1G_15DefaultEpilogueISJ_SK_SK_NS1F_6thread17LinearCombinationISJ_Li1EffLNS1K_9ScaleType4KindE0ELNS_15FloatRoundStyleE2ESJ_EENS1_15EpilogueDefaultEEEEEvvEEEEvNT_6ParamsE)
        /*0008*/ 	.word	0x000000a8


	//----- nvinfo : EIATTR_FRAME_SIZE
	.align		4
.L_12:
        /*000c*/ 	.byte	0x04, 0x11
        /*000e*/ 	.short	(.L_14 - .L_13)
	.align		4
.L_13:
        /*0010*/ 	.word	index@(_ZN7cutlass13device_kernelINS_4gemm6kernel13GemmUniversalIN4cute5tupleIJiiiiEEENS1_10collective13CollectiveMmaINS1_37MainloopSm90TmaGmmaWarpSpecializedFP8ILi14ENS5_IJNS4_1CILi1EEENSA_ILi2EEESB_EEENS1_32KernelTmaWarpSpecializedPingpongEEENS5_IJNSA_ILi64EEESG_NSA_ILi128EEEEEENS_12float_e4m3_tENS5_IJlSB_lEEESJ_SK_NS4_8TiledMMAINS4_8MMA_AtomIJNS4_4SM904GMMA30MMA_64x64x32_F32E4M3E4M3_SS_TNILNSO_7ScaleInE1ELSQ_1EEEEEENS4_6LayoutINS5_IJSB_SB_SB_EEENS5_IJNSA_ILi0EEESV_SV_EEEEENS5_IJNS4_10UnderscoreESY_SY_EEEEENS4_23SM90_TMA_LOAD_MULTICASTENS4_14ComposedLayoutINS4_7SwizzleILi3ELi4ELi3EEENS4_18smem_ptr_flag_bitsILi8EEENST_INS5_IJNSA_ILi8EEESH_EEENS5_IJSH_SB_EEEEEEEvNS4_8identityENS4_13SM90_TMA_LOADES1B_vS1C_EENS_8epilogue10collective6detail29Sm90TmaWarpSpecializedAdapterINS1G_15DefaultEpilogueISJ_SK_SK_NS1F_6thread17LinearCombinationISJ_Li1EffLNS1K_9ScaleType4KindE0ELNS_15FloatRoundStyleE2ESJ_EENS1_15EpilogueDefaultEEEEEvvEEEEvNT_6ParamsE)
        /*0014*/ 	.word	0x00000000


	//----- nvinfo : EIATTR_MIN_STACK_SIZE
	.align		4
.L_14:
        /*0018*/ 	.byte	0x04, 0x12
        /*001a*/ 	.short	(.L_16 - .L_15)
	.align		4
.L_15:
        /*001c*/ 	.word	index@(_ZN7cutlass13device_kernelINS_4gemm6kernel13GemmUniversalIN4cute5tupleIJiiiiEEENS1_10collective13CollectiveMmaINS1_37MainloopSm90TmaGmmaWarpSpecializedFP8ILi14ENS5_IJNS4_1CILi1EEENSA_ILi2EEESB_EEENS1_32KernelTmaWarpSpecializedPingpongEEENS5_IJNSA_ILi64EEESG_NSA_ILi128EEEEEENS_12float_e4m3_tENS5_IJlSB_lEEESJ_SK_NS4_8TiledMMAINS4_8MMA_AtomIJNS4_4SM904GMMA30MMA_64x64x32_F32E4M3E4M3_SS_TNILNSO_7ScaleInE1ELSQ_1EEEEEENS4_6LayoutINS5_IJSB_SB_SB_EEENS5_IJNSA_ILi0EEESV_SV_EEEEENS5_IJNS4_10UnderscoreESY_SY_EEEEENS4_23SM90_TMA_LOAD_MULTICASTENS4_14ComposedLayoutINS4_7SwizzleILi3ELi4ELi3EEENS4_18smem_ptr_flag_bitsILi8EEENST_INS5_IJNSA_ILi8EEESH_EEENS5_IJSH_SB_EEEEEEEvNS4_8identityENS4_13SM90_TMA_LOADES1B_vS1C_EENS_8epilogue10collective6detail29Sm90TmaWarpSpecializedAdapterINS1G_15DefaultEpilogueISJ_SK_SK_NS1F_6thread17LinearCombinationISJ_Li1EffLNS1K_9ScaleType4KindE0ELNS_15FloatRoundStyleE2ESJ_EENS1_15EpilogueDefaultEEEEEvvEEEEvNT_6ParamsE)
        /*0020*/ 	.word	0x00000000
.L_16:


//--------------------- .nv.compat                --------------------------
	.section	.nv.compat,"",@"SHT_CUDA_COMPAT_INFO"
	.align	4
        /*0000*/ 	.byte	0x02, 0x09, 0x01, 0x00, 0x02, 0x02, 0x04, 0x00, 0x02, 0x05, 0x05, 0x00, 0x03, 0x07, 0x01, 0x01
        /*0010*/ 	.byte	0x02, 0x03, 0x01, 0x00, 0x02, 0x06, 0x01, 0x00, 0x04, 0x0b, 0x08, 0x00, 0x00, 0x00, 0x00, 0x00
        /*0020*/ 	.byte	0x00, 0x00, 0x00, 0x00


//--------------------- .nv.info._ZN7cutlass13device_kernelINS_4gemm6kernel13GemmUniversalIN4cute5tupleIJiiiiEEENS1_10collective13CollectiveMmaINS1_37MainloopSm90TmaGmmaWarpSpecializedFP8ILi14ENS5_IJNS4_1CILi1EEENSA_ILi2EEESB_EEENS1_32KernelTmaWarpSpecializedPingpongEEENS5_IJNSA_ILi64EEESG_NSA_ILi128EEEEEENS_12float_e4m3_tENS5_IJlSB_lEEESJ_SK_NS4_8TiledMMAINS4_8MMA_AtomIJNS4_4SM904GMMA30MMA_64x64x32_F32E4M3E4M3_SS_TNILNSO_7ScaleInE1ELSQ_1EEEEEENS4_6LayoutINS5_IJSB_SB_SB_EEENS5_IJNSA_ILi0EEESV_SV_EEEEENS5_IJNS4_10UnderscoreESY_SY_EEEEENS4_23SM90_TMA_LOAD_MULTICASTENS4_14ComposedLayoutINS4_7SwizzleILi3ELi4ELi3EEENS4_18smem_ptr_flag_bitsILi8EEENST_INS5_IJNSA_ILi8EEESH_EEENS5_IJSH_SB_EEEEEEEvNS4_8identityENS4_13SM90_TMA_LOADES1B_vS1C_EENS_8epilogue10collective6detail29Sm90TmaWarpSpecializedAdapterINS1G_15DefaultEpilogueISJ_SK_SK_NS1F_6thread17LinearCombinationISJ_Li1EffLNS1K_9ScaleType4KindE0ELNS_15FloatRoundStyleE2ESJ_EENS1_15EpilogueDefaultEEEEEvvEEEEvNT_6ParamsE --------------------------
	.section	.nv.info._ZN7cutlass13device_kernelINS_4gemm6kernel13GemmUniversalIN4cute5tupleIJiiiiEEENS1_10collective13CollectiveMmaINS1_37MainloopSm90TmaGmmaWarpSpecializedFP8ILi14ENS5_IJNS4_1CILi1EEENSA_ILi2EEESB_EEENS1_32KernelTmaWarpSpecializedPingpongEEENS5_IJNSA_ILi64EEESG_NSA_ILi128EEEEEENS_12float_e4m3_tENS5_IJlSB_lEEESJ_SK_NS4_8TiledMMAINS4_8MMA_AtomIJNS4_4SM904GMMA30MMA_64x64x32_F32E4M3E4M3_SS_TNILNSO_7ScaleInE1ELSQ_1EEEEEENS4_6LayoutINS5_IJSB_SB_SB_EEENS5_IJNSA_ILi0EEESV_SV_EEEEENS5_IJNS4_10UnderscoreESY_SY_EEEEENS4_23SM90_TMA_LOAD_MULTICASTENS4_14ComposedLayoutINS4_7SwizzleILi3ELi4ELi3EEENS4_18smem_ptr_flag_bitsILi8EEENST_INS5_IJNSA_ILi8EEESH_EEENS5_IJSH_SB_EEEEEEEvNS4_8identityENS4_13SM90_TMA_LOADES1B_vS1C_EENS_8epilogue10collective6detail29Sm90TmaWarpSpecializedAdapterINS1G_15DefaultEpilogueISJ_SK_SK_NS1F_6thread17LinearCombinationISJ_Li1EffLNS1K_9ScaleType4KindE0ELNS_15FloatRoundStyleE2ESJ_EENS1_15EpilogueDefaultEEEEEvvEEEEvNT_6ParamsE,"",@"SHT_CUDA_INFO"
	.sectionflags	@""
	.align	4


	//----- nvinfo : EIATTR_CUDA_API_VERSION
	.align		4
        /*0000*/ 	.byte	0x04, 0x37
        /*0002*/ 	.short	(.L_18 - .L_17)
.L_17:
        /*0004*/ 	.word	0x00000082


	//----- nvinfo : EIATTR_KPARAM_INFO
	.align		4
.L_18:
        /*0008*/ 	.byte	0x04, 0x17
        /*000a*/ 	.short	(.L_20 - .L_19)
.L_19:
        /*000c*/ 	.word	0x00000000
        /*0010*/ 	.short	0x0000
        /*0012*/ 	.short	0x0070
        /*0014*/ 	.byte	0x00, 0xf0, 0x01, 0x10


	//----- nvinfo : EIATTR_SPARSE_MMA_MASK
	.align		4
.L_20:
        /*0018*/ 	.byte	0x03, 0x50
        /*001a*/ 	.short	0x0000


	//----- nvinfo : EIATTR_MAXREG_COUNT
	.align		4
        /*001c*/ 	.byte	0x03, 0x1b
        /*001e*/ 	.short	0x00a8


	//----- nvinfo : EIATTR_NUM_BARRIERS
	.align		4
        /*0020*/ 	.byte	0x02, 0x4c
        /*0022*/ 	.byte	0x01
	.zero		1


	//----- nvinfo : EIATTR_MERCURY_ISA_VERSION
	.align		4
        /*0024*/ 	.byte	0x03, 0x5f
        /*0026*/ 	.short	0x0101


	//----- nvinfo : EIATTR_INT_WARP_WIDE_INSTR_OFFSETS
	.align		4
        /*0028*/ 	.byte	0x04, 0x31
        /*002a*/ 	.short	(.L_22 - .L_21)


	//   ....[0]....
.L_21:
        /*002c*/ 	.word	0x00000640


	//   ....[1]....
        /*0030*/ 	.word	0x00000680


	//   ....[2]....
        /*0034*/ 	.word	0x000007b0


	//   ....[3]....
        /*0038*/ 	.word	0x000007e0


	//   ....[4]....
        /*003c*/ 	.word	0x000007f0


	//   ....[5]....
        /*0040*/ 	.word	0x00000800


	//   ....[6]....
        /*0044*/ 	.word	0x00000880


	//   ....[7]....
        /*0048*/ 	.word	0x000008d0


	//----- nvinfo : EIATTR_COOP_GROUP_MASK_REGIDS
	.align		4
.L_22:
        /*004c*/ 	.byte	0x04, 0x29
        /*004e*/ 	.short	(.L_24 - .L_23)


	//   ....[0]....
.L_23:
        /*0050*/ 	.word	0xffffffff


	//   ....[1]....
        /*0054*/ 	.word	0xffffffff


	//   ....[2]....
        /*0058*/ 	.word	0xffffffff


	//   ....[3]....
        /*005c*/ 	.word	0xffffffff


	//   ....[4]....
        /*0060*/ 	.word	0xffffffff


	//   ....[5]....
        /*0064*/ 	.word	0xffffffff


	//   ....[6]....
        /*0068*/ 	.word	0xffffffff


	//----- nvinfo : EIATTR_COOP_GROUP_INSTR_OFFSETS
	.align		4
.L_24:
        /*006c*/ 	.byte	0x04, 0x28
        /*006e*/ 	.short	(.L_26 - .L_25)


	//   ....[0]....
.L_25:
        /*0070*/ 	.word	0x00000060


	//   ....[1]....
        /*0074*/ 	.word	0x00000070


	//   ....[2]....
        /*0078*/ 	.word	0x00000130


	//   ....[3]....
        /*007c*/ 	.word	0x00000440


	//   ....[4]....
        /*0080*/ 	.word	0x00000480


	//   ....[5]....
        /*0084*/ 	.word	0x00000500


	//   ....[6]....
        /*0088*/ 	.word	0x00000a40


	//----- nvinfo : EIATTR_REG_RECONFIG
	.align		4
.L_26:
        /*008c*/ 	.byte	0x01, 0x54
	.zero		2


	//----- nvinfo : EIATTR_MBARRIER_INSTR_OFFSETS
	.align		4
        /*0090*/ 	.byte	0x04, 0x39
        /*0092*/ 	.short	(.L_28 - .L_27)


	//   ....[0]....
.L_27:
        /*0094*/ 	.word	0x00000260
        /*0098*/ 	.word	0x000000ff
        /*009c*/ 	.word	0x00000000
        /*00a0*/ 	.short	0x0100
        /*00a2*/ 	.byte	0x08
	.zero		1


	//   ....[1]....
        /*00a4*/ 	.word	0x00000270
        /*00a8*/ 	.word	0x000000ff
        /*00ac*/ 	.word	0x00000070
        /*00b0*/ 	.short	0x0100
        /*00b2*/ 	.byte	0x08
	.zero		1


	//   ....[2]....
        /*00b4*/ 	.word	0x00000280
        /*00b8*/ 	.word	0x000000ff
        /*00bc*/ 	.word	0x00000008
        /*00c0*/ 	.short	0x0100
        /*00c2*/ 	.byte	0x08
	.zero		1


	//   ....[3]....
        /*00c4*/ 	.word	0x00000290
        /*00c8*/ 	.word	0x000000ff
        /*00cc*/ 	.word	0x00000078
        /*00d0*/ 	.short	0x0100
        /*00d2*/ 	.byte	0x08
	.zero		1


	//   ....[4]....
        /*00d4*/ 	.word	0x000002a0
        /*00d8*/ 	.word	0x000000ff
        /*00dc*/ 	.word	0x00000010
        /*00e0*/ 	.short	0x0100
        /*00e2*/ 	.byte	0x08
	.zero		1


	//   ....[5]....
        /*00e4*/ 	.word	0x000002b0
        /*00e8*/ 	.word	0x000000ff
        /*00ec*/ 	.word	0x00000080
        /*00f0*/ 	.short	0x0100
        /*00f2*/ 	.byte	0x08
	.zero		1


	//   ....[6]....
        /*00f4*/ 	.word	0x000002c0
        /*00f8*/ 	.word	0x000000ff
        /*00fc*/ 	.word	0x00000018
        /*0100*/ 	.short	0x0100
        /*0102*/ 	.byte	0x08
	.zero		1


	//   ....[7]....
        /*0104*/ 	.word	0x000002d0
        /*0108*/ 	.word	0x000000ff
        /*010c*/ 	.word	0x00000088
        /*0110*/ 	.short	0x0100
        /*0112*/ 	.byte	0x08
	.zero		1


	//   ....[8]....
        /*0114*/ 	.word	0x000002e0
        /*0118*/ 	.word	0x000000ff
        /*011c*/ 	.word	0x00000020
        /*0120*/ 	.short	0x0100
        /*0122*/ 	.byte	0x08
	.zero		1


	//   ....[9]....
        /*0124*/ 	.word	0x000002f0
        /*0128*/ 	.word	0x000000ff
        /*012c*/ 	.word	0x00000090
        /*0130*/ 	.short	0x0100
        /*0132*/ 	.byte	0x08
	.zero		1


	//   ....[10]....
        /*0134*/ 	.word	0x00000300
        /*0138*/ 	.word	0x000000ff
        /*013c*/ 	.word	0x00000028
        /*0140*/ 	.short	0x0100
        /*0142*/ 	.byte	0x08
	.zero		1


	//   ....[11]....
        /*0144*/ 	.word	0x00000310
        /*0148*/ 	.word	0x000000ff
        /*014c*/ 	.word	0x00000098
        /*0150*/ 	.short	0x0100
        /*0152*/ 	.byte	0x08
	.zero		1


	//   ....[12]....
        /*0154*/ 	.word	0x00000320
        /*0158*/ 	.word	0x000000ff
        /*015c*/ 	.word	0x00000030
        /*0160*/ 	.short	0x0100
        /*0162*/ 	.byte	0x08
	.zero		1


	//   ....[13]....
        /*0164*/ 	.word	0x00000330
        /*0168*/ 	.word	0x000000ff
        /*016c*/ 	.word	0x000000a0
        /*0170*/ 	.short	0x0100
        /*0172*/ 	.byte	0x08
	.zero		1


	//   ....[14]....
        /*0174*/ 	.word	0x00000340
        /*0178*/ 	.word	0x000000ff
        /*017c*/ 	.word	0x00000038
        /*0180*/ 	.short	0x0100
        /*0182*/ 	.byte	0x08
	.zero		1


	//   ....[15]....
        /*0184*/ 	.word	0x00000350
        /*0188*/ 	.word	0x000000ff
        /*018c*/ 	.word	0x000000a8
        /*0190*/ 	.short	0x0100
        /*0192*/ 	.byte	0x08
	.zero		1


	//   ....[16]....
        /*0194*/ 	.word	0x00000360
        /*0198*/ 	.word	0x000000ff
        /*019c*/ 	.word	0x00000040
        /*01a0*/ 	.short	0x0100
        /*01a2*/ 	.byte	0x08
	.zero		1


	//   ....[17]....
        /*01a4*/ 	.word	0x00000370
        /*01a8*/ 	.word	0x000000ff
        /*01ac*/ 	.word	0x000000b0
        /*01b0*/ 	.short	0x0100
        /*01b2*/ 	.byte	0x08
	.zero		1


	//   ....[18]....
        /*01b4*/ 	.word	0x00000380
        /*01b8*/ 	.word	0x000000ff
        /*01bc*/ 	.word	0x00000048
        /*01c0*/ 	.short	0x0100
        /*01c2*/ 	.byte	0x08
	.zero		1


	//   ....[19]....
        /*01c4*/ 	.word	0x00000390
        /*01c8*/ 	.word	0x000000ff
        /*01cc*/ 	.word	0x000000b8
        /*01d0*/ 	.short	0x0100
        /*01d2*/ 	.byte	0x08
	.zero		1


	//   ....[20]....
        /*01d4*/ 	.word	0x000003a0
        /*01d8*/ 	.word	0x000000ff
        /*01dc*/ 	.word	0x00000050
        /*01e0*/ 	.short	0x0100
        /*01e2*/ 	.byte	0x08
	.zero		1


	//   ....[21]....
        /*01e4*/ 	.word	0x000003b0
        /*01e8*/ 	.word	0x000000ff
        /*01ec*/ 	.word	0x000000c0
        /*01f0*/ 	.short	0x0100
        /*01f2*/ 	.byte	0x08
	.zero		1


	//   ....[22]....
        /*01f4*/ 	.word	0x000003c0
        /*01f8*/ 	.word	0x000000ff
        /*01fc*/ 	.word	0x00000058
        /*0200*/ 	.short	0x0100
        /*0202*/ 	.byte	0x08
	.zero		1


	//   ....[23]....
        /*0204*/ 	.word	0x000003d0
        /*0208*/ 	.word	0x000000ff
        /*020c*/ 	.word	0x000000c8
        /*0210*/ 	.short	0x0100
        /*0212*/ 	.byte	0x08
	.zero		1


	//   ....[24]....
        /*0214*/ 	.word	0x000003e0
        /*0218*/ 	.word	0x000000ff
        /*021c*/ 	.word	0x00000060
        /*0220*/ 	.short	0x0100
        /*0222*/ 	.byte	0x08
	.zero		1


	//   ....[25]....
        /*0224*/ 	.word	0x000003f0
        /*0228*/ 	.word	0x000000ff
        /*022c*/ 	.word	0x000000d0
        /*0230*/ 	.short	0x0100
        /*0232*/ 	.byte	0x08
	.zero		1


	//   ....[26]....
        /*0234*/ 	.word	0x00000400
        /*0238*/ 	.word	0x000000ff
        /*023c*/ 	.word	0x00000068
        /*0240*/ 	.short	0x0100
        /*0242*/ 	.byte	0x08
	.zero		1


	//   ....[27]....
        /*0244*/ 	.word	0x00000410
        /*0248*/ 	.word	0x000000ff
        /*024c*/ 	.word	0x000000d8
        /*0250*/ 	.short	0x0100
        /*0252*/ 	.byte	0x08
	.zero		1


	//   ....[28]....
        /*0254*/ 	.word	0x00000900
        /*0258*/ 	.word	0x000000ff
        /*025c*/ 	.word	0x00000110
        /*0260*/ 	.short	0x0100
        /*0262*/ 	.byte	0x08
	.zero		1


	//   ....[29]....
        /*0264*/ 	.word	0x00000990
        /*0268*/ 	.word	0x000000ff
        /*026c*/ 	.word	0x00000118
        /*0270*/ 	.short	0x0100
        /*0272*/ 	.byte	0x08
	.zero		1


	//   ....[30]....
        /*0274*/ 	.word	0x000009c0
        /*0278*/ 	.word	0x000000ff
        /*027c*/ 	.word	0x000000f0
        /*0280*/ 	.short	0x0100
        /*0282*/ 	.byte	0x09
	.zero		1


	//   ....[31]....
        /*0284*/ 	.word	0x000009d0
        /*0288*/ 	.word	0x000000ff
        /*028c*/ 	.word	0x000000f8
        /*0290*/ 	.short	0x0100
        /*0292*/ 	.byte	0x09
	.zero		1


	//   ....[32]....
        /*0294*/ 	.word	0x000009e0
        /*0298*/ 	.word	0x000000ff
        /*029c*/ 	.word	0x00000100
        /*02a0*/ 	.short	0x0100
        /*02a2*/ 	.byte	0x09
	.zero		1


	//   ....[33]....
        /*02a4*/ 	.word	0x000009f0
        /*02a8*/ 	.word	0x000000ff
        /*02ac*/ 	.word	0x00000108
        /*02b0*/ 	.short	0x0100
        /*02b2*/ 	.byte	0x09
	.zero		1


	//   ....[34]....
        /*02b4*/ 	.word	0x000017e0
        /*02b8*/ 	.word	0x000000ff
        /*02bc*/ 	.word	0xfffffff8
        /*02c0*/ 	.short	0x010a
        /*02c2*/ 	.byte	0x0b
	.zero		1


	//   ....[35]....
        /*02c4*/ 	.word	0x00001ac0
        /*02c8*/ 	.word	0x000000ff
        /*02cc*/ 	.word	0x00000000
        /*02d0*/ 	.short	0x010a
        /*02d2*/ 	.byte	0x06
	.zero		1


	//   ....[36]....
        /*02d4*/ 	.word	0x00001b00
        /*02d8*/ 	.word	0x000000ff
        /*02dc*/ 	.word	0x00000000
        /*02e0*/ 	.short	0x010a
        /*02e2*/ 	.byte	0x06
	.zero		1


	//   ....[37]....
        /*02e4*/ 	.word	0x00002140
        /*02e8*/ 	.word	0x000000ff
        /*02ec*/ 	.word	0x00000000
        /*02f0*/ 	.short	0x010a
        /*02f2*/ 	.byte	0x10
	.zero		1


	//   ....[38]....
        /*02f4*/ 	.word	0x00002180
        /*02f8*/ 	.word	0x000000ff
        /*02fc*/ 	.word	0x00000000
        /*0300*/ 	.short	0x010a
        /*0302*/ 	.byte	0x10
	.zero		1


	//   ....[39]....
        /*0304*/ 	.word	0x00002620
        /*0308*/ 	.word	0x00000013
        /*030c*/ 	.word	0x00000000
        /*0310*/ 	.short	0x0101
        /*0312*/ 	.byte	0x3f
	.zero		1


	//   ....[40]....
        /*0314*/ 	.word	0x00002990
        /*0318*/ 	.word	0x0000000f
        /*031c*/ 	.word	0x00000000
        /*0320*/ 	.short	0x0101
        /*0322*/ 	.byte	0x17
	.zero		1


	//   ....[41]....
        /*0324*/ 	.word	0x00002ab0
        /*0328*/ 	.word	0x0000000e
        /*032c*/ 	.word	0x00000000
        /*0330*/ 	.short	0x0101
        /*0332*/ 	.byte	0x3f
	.zero		1


	//   ....[42]....
        /*0334*/ 	.word	0x00002b70
        /*0338*/ 	.word	0x000000ff
        /*033c*/ 	.word	0x00000008
        /*0340*/ 	.short	0x010a
        /*0342*/ 	.byte	0x0b
	.zero		1


	//   ....[43]....
        /*0344*/ 	.word	0x000053e0
        /*0348*/ 	.word	0x00000004
        /*034c*/ 	.word	0x00000000
        /*0350*/ 	.short	0x0101
        /*0352*/ 	.byte	0x17
	.zero		1


	//   ....[44]....
        /*0354*/ 	.word	0x00005d00
        /*0358*/ 	.word	0x00000013
        /*035c*/ 	.word	0x00000070
        /*0360*/ 	.short	0x010a
        /*0362*/ 	.byte	0x3f
	.zero		1


	//   ....[45]....
        /*0364*/ 	.word	0x00006110
        /*0368*/ 	.word	0x0000000a
        /*036c*/ 	.word	0x00000118
        /*0370*/ 	.short	0x0101
        /*0372*/ 	.byte	0x3f
	.zero		1


	//   ....[46]....
        /*0374*/ 	.word	0x000067f0
        /*0378*/ 	.word	0x00000005
        /*037c*/ 	.word	0x00000000
        /*0380*/ 	.short	0x010a
        /*0382*/ 	.byte	0x3f
	.zero		1


	//   ....[47]....
        /*0384*/ 	.word	0x00006870
        /*0388*/ 	.word	0x00000007
        /*038c*/ 	.word	0x00000000
        /*0390*/ 	.short	0x010a
        /*0392*/ 	.byte	0x3f
	.zero		1


	//   ....[48]....
        /*0394*/ 	.word	0x00006900
        /*0398*/ 	.word	0x00000006
        /*039c*/ 	.word	0x00000000
        /*03a0*/ 	.short	0x010a
        /*03a2*/ 	.byte	0x3f
	.zero		1


	//   ....[49]....
        /*03a4*/ 	.word	0x00006990
        /*03a8*/ 	.word	0x00000009
        /*03ac*/ 	.word	0x00000000
        /*03b0*/ 	.short	0x010a
        /*03b2*/ 	.byte	0x3f
	.zero		1


	//   ....[50]....
        /*03b4*/ 	.word	0x00006a20
        /*03b8*/ 	.word	0x00000006
        /*03bc*/ 	.word	0x00000000
        /*03c0*/ 	.short	0x010a
        /*03c2*/ 	.byte	0x3f
	.zero		1


	//   ....[51]....
        /*03c4*/ 	.word	0x00006ab0
        /*03c8*/ 	.word	0x00000009
        /*03cc*/ 	.word	0x00000000
        /*03d0*/ 	.short	0x010a
        /*03d2*/ 	.byte	0x3f
	.zero		1


	//   ....[52]....
        /*03d4*/ 	.word	0x00006b40
        /*03d8*/ 	.word	0x00000006
        /*03dc*/ 	.word	0x00000000
        /*03e0*/ 	.short	0x010a
        /*03e2*/ 	.byte	0x3f
	.zero		1


	//   ....[53]....
        /*03e4*/ 	.word	0x00006bd0
        /*03e8*/ 	.word	0x00000009
        /*03ec*/ 	.word	0x00000000
        /*03f0*/ 	.short	0x010a
        /*03f2*/ 	.byte	0x3f
	.zero		1


	//   ....[54]....
        /*03f4*/ 	.word	0x00006c60
        /*03f8*/ 	.word	0x00000006
        /*03fc*/ 	.word	0x00000000
        /*0400*/ 	.short	0x010a
        /*0402*/ 	.byte	0x3f
	.zero		1


	//   ....[55]....
        /*0404*/ 	.word	0x00006cf0
        /*0408*/ 	.word	0x00000009
        /*040c*/ 	.word	0x00000000
        /*0410*/ 	.short	0x010a
        /*0412*/ 	.byte	0x3f
	.zero		1


	//   ....[56]....
        /*0414*/ 	.word	0x00006d80
        /*0418*/ 	.word	0x00000006
        /*041c*/ 	.word	0x00000000
        /*0420*/ 	.short	0x010a
        /*0422*/ 	.byte	0x3f
	.zero		1


	//   ....[57]....
        /*0424*/ 	.word	0x00006e10
        /*0428*/ 	.word	0x00000009
        /*042c*/ 	.word	0x00000000
        /*0430*/ 	.short	0x010a
        /*0432*/ 	.byte	0x3f
	.zero		1


	//   ....[58]....
        /*0434*/ 	.word	0x00006ea0
        /*0438*/ 	.word	0x00000006
        /*043c*/ 	.word	0x00000000
        /*0440*/ 	.short	0x010a
        /*0442*/ 	.byte	0x3f
	.zero		1


	//   ....[59]....
        /*0444*/ 	.word	0x00006f30
        /*0448*/ 	.word	0x00000003
        /*044c*/ 	.word	0x00000000
        /*0450*/ 	.short	0x010a
        /*0452*/ 	.byte	0x3f
	.zero		1


	//   ....[60]....
        /*0454*/ 	.word	0x00006fa0
        /*0458*/ 	.word	0x0000000f
        /*045c*/ 	.word	0xfffffff8
        /*0460*/ 	.short	0x010a
        /*0462*/ 	.byte	0x3f
	.zero		1


	//   ....[61]....
        /*0464*/ 	.word	0x00007000
        /*0468*/ 	.word	0x0000000f
        /*046c*/ 	.word	0x00000000
        /*0470*/ 	.short	0x010a
        /*0472*/ 	.byte	0x3f
	.zero		1


	//   ....[62]....
        /*0474*/ 	.word	0x00007060
        /*0478*/ 	.word	0x00000013
        /*047c*/ 	.word	0x00000000
        /*0480*/ 	.short	0x010a
        /*0482*/ 	.byte	0x3f
	.zero		1


	//   ....[63]....
        /*0484*/ 	.word	0x000070c0
        /*0488*/ 	.word	0x0000000f
        /*048c*/ 	.word	0x00000008
        /*0490*/ 	.short	0x010a
        /*0492*/ 	.byte	0x3f
	.zero		1


	//   ....[64]....
        /*0494*/ 	.word	0x00007190
        /*0498*/ 	.word	0x00000013
        /*049c*/ 	.word	0x00000070
        /*04a0*/ 	.short	0x010a
        /*04a2*/ 	.byte	0x3f
	.zero		1


	//   ....[65]....
        /*04a4*/ 	.word	0x00007270
        /*04a8*/ 	.word	0x00000005
        /*04ac*/ 	.word	0x00000000
        /*04b0*/ 	.short	0x010a
        /*04b2*/ 	.byte	0x3f
	.zero		1


	//   ....[66]....
        /*04b4*/ 	.word	0x000072c0
        /*04b8*/ 	.word	0x00000007
        /*04bc*/ 	.word	0x00000000
        /*04c0*/ 	.short	0x010a
        /*04c2*/ 	.byte	0x3f
	.zero		1


	//   ....[67]....
        /*04c4*/ 	.word	0x00007310
        /*04c8*/ 	.word	0x00000006
        /*04cc*/ 	.word	0x00000000
        /*04d0*/ 	.short	0x010a
        /*04d2*/ 	.byte	0x3f
	.zero		1


	//   ....[68]....
        /*04d4*/ 	.word	0x00007360
        /*04d8*/ 	.word	0x00000009
        /*04dc*/ 	.word	0x00000000
        /*04e0*/ 	.short	0x010a
        /*04e2*/ 	.byte	0x3f
	.zero		1


	//   ....[69]....
        /*04e4*/ 	.word	0x000073b0
        /*04e8*/ 	.word	0x00000006
        /*04ec*/ 	.word	0x00000000
        /*04f0*/ 	.short	0x010a
        /*04f2*/ 	.byte	0x3f
	.zero		1


	//   ....[70]....
        /*04f4*/ 	.word	0x00007400
        /*04f8*/ 	.word	0x00000009
        /*04fc*/ 	.word	0x00000000
        /*0500*/ 	.short	0x010a
        /*0502*/ 	.byte	0x3f
	.zero		1


	//   ....[71]....
        /*0504*/ 	.word	0x00007450
        /*0508*/ 	.word	0x00000006
        /*050c*/ 	.word	0x00000000
        /*0510*/ 	.short	0x010a
        /*0512*/ 	.byte	0x3f
	.zero		1


	//   ....[72]....
        /*0514*/ 	.word	0x000074a0
        /*0518*/ 	.word	0x00000009
        /*051c*/ 	.word	0x00000000
        /*0520*/ 	.short	0x010a
        /*0522*/ 	.byte	0x3f
	.zero		1


	//   ....[73]....
        /*0524*/ 	.word	0x000074f0
        /*0528*/ 	.word	0x00000006
        /*052c*/ 	.word	0x00000000
        /*0530*/ 	.short	0x010a
        /*0532*/ 	.byte	0x3f
	.zero		1


	//   ....[74]....
        /*0534*/ 	.word	0x00007540
        /*0538*/ 	.word	0x00000009
        /*053c*/ 	.word	0x00000000
        /*0540*/ 	.short	0x010a
        /*0542*/ 	.byte	0x3f
	.zero		1


	//   ....[75]....
        /*0544*/ 	.word	0x00007590
        /*0548*/ 	.word	0x00000006
        /*054c*/ 	.word	0x00000000
        /*0550*/ 	.short	0x010a
        /*0552*/ 	.byte	0x3f
	.zero		1


	//   ....[76]....
        /*0554*/ 	.word	0x000075e0
        /*0558*/ 	.word	0x00000009
        /*055c*/ 	.word	0x00000000
        /*0560*/ 	.short	0x010a
        /*0562*/ 	.byte	0x3f
	.zero		1


	//   ....[77]....
        /*0564*/ 	.word	0x00007630
        /*0568*/ 	.word	0x00000006
        /*056c*/ 	.word	0x00000000
        /*0570*/ 	.short	0x010a
        /*0572*/ 	.byte	0x3f
	.zero		1


	//----- nvinfo : EIATTR_NUM_MBARRIERS
	.align		4
.L_28:
        /*0574*/ 	.byte	0x03, 0x38
        /*0576*/ 	.short	0x0022


	//----- nvinfo : EIATTR_EXIT_INSTR_OFFSETS
	.align		4
        /*0578*/ 	.byte	0x04, 0x1c
        /*057a*/ 	.short	(.L_30 - .L_29)


	//   ....[0]....
.L_29:
        /*057c*/ 	.word	0x000014a0


	//   ....[1]....
        /*0580*/ 	.word	0x00001500


	//   ....[2]....
        /*0584*/ 	.word	0x000059f0


	//   ....[3]....
        /*0588*/ 	.word	0x00005a20


	//   ....[4]....
        /*058c*/ 	.word	0x00006f80


	//----- nvinfo : EIATTR_MAX_THREADS
	.align		4
.L_30:
        /*0590*/ 	.byte	0x04, 0x05
        /*0592*/ 	.short	(.L_32 - .L_31)
.L_31:
        /*0594*/ 	.word	0x00000180
        /*0598*/ 	.word	0x00000001
        /*059c*/ 	.word	0x00000001


	//----- nvinfo : EIATTR_CRS_STACK_SIZE
	.align		4
.L_32:
        /*05a0*/ 	.byte	0x04, 0x1e
        /*05a2*/ 	.short	(.L_34 - .L_33)
.L_33:
        /*05a4*/ 	.word	0x00000000


	//----- nvinfo : EIATTR_CBANK_PARAM_SIZE
	.align		4
.L_34:
        /*05a8*/ 	.byte	0x03, 0x19
        /*05aa*/ 	.short	0x0470


	//----- nvinfo : EIATTR_PARAM_CBANK
	.align		4
        /*05ac*/ 	.byte	0x04, 0x0a
        /*05ae*/ 	.short	(.L_36 - .L_35)
	.align		4
.L_35:
        /*05b0*/ 	.word	index@(.nv.constant0._ZN7cutlass13device_kernelINS_4gemm6kernel13GemmUniversalIN4cute5tupleIJiiiiEEENS1_10collective13CollectiveMmaINS1_37MainloopSm90TmaGmmaWarpSpecializedFP8ILi14ENS5_IJNS4_1CILi1EEENSA_ILi2EEESB_EEENS1_32KernelTmaWarpSpecializedPingpongEEENS5_IJNSA_ILi64EEESG_NSA_ILi128EEEEEENS_12float_e4m3_tENS5_IJlSB_lEEESJ_SK_NS4_8TiledMMAINS4_8MMA_AtomIJNS4_4SM904GMMA30MMA_64x64x32_F32E4M3E4M3_SS_TNILNSO_7ScaleInE1ELSQ_1EEEEEENS4_6LayoutINS5_IJSB_SB_SB_EEENS5_IJNSA_ILi0EEESV_SV_EEEEENS5_IJNS4_10UnderscoreESY_SY_EEEEENS4_23SM90_TMA_LOAD_MULTICASTENS4_14ComposedLayoutINS4_7SwizzleILi3ELi4ELi3EEENS4_18smem_ptr_flag_bitsILi8EEENST_INS5_IJNSA_ILi8EEESH_EEENS5_IJSH_SB_EEEEEEEvNS4_8identityENS4_13SM90_TMA_LOADES1B_vS1C_EENS_8epilogue10collective6detail29Sm90TmaWarpSpecializedAdapterINS1G_15DefaultEpilogueISJ_SK_SK_NS1F_6thread17LinearCombinationISJ_Li1EffLNS1K_9ScaleType4KindE0ELNS_15FloatRoundStyleE2ESJ_EENS1_15EpilogueDefaultEEEEEvvEEEEvNT_6ParamsE)
        /*05b4*/ 	.short	0x0210
        /*05b6*/ 	.short	0x0470


	//----- nvinfo : EIATTR_SW_WAR
	.align		4
.L_36:
        /*05b8*/ 	.byte	0x04, 0x36
        /*05ba*/ 	.short	(.L_38 - .L_37)
.L_37:
        /*05bc*/ 	.word	0x00000008
.L_38:


//--------------------- .nv.callgraph             --------------------------
	.section	.nv.callgraph,"",@"SHT_CUDA_CALLGRAPH"
	.align	4
	.sectionentsize	8
	.align		4
        /*0000*/ 	.word	0x00000000
	.align		4
        /*0004*/ 	.word	0xffffffff
	.align		4
        /*0008*/ 	.word	0x00000000
	.align		4
        /*000c*/ 	.word	0xfffffffe
	.align		4
        /*0010*/ 	.word	0x00000000
	.align		4
        /*0014*/ 	.word	0xfffffffd
	.align		4
        /*0018*/ 	.word	0x00000000
	.align		4
        /*001c*/ 	.word	0xfffffffc


//--------------------- .nv.constant4             --------------------------
	.section	.nv.constant4,"a",@progbits
	.align	8
	.align		8
.nv.constant4:
        /*0000*/ 	.dword	_ZN40_INTERNAL_e4e7c3db_4_k_cu_de303fcb_223264cuda3std3__45__cpo5beginE
	.align		8
        /*0008*/ 	.dword	_ZN40_INTERNAL_e4e7c3db_4_k_cu_de303fcb_223264cuda3std3__45__cpo3endE
	.align		8
        /*0010*/ 	.dword	_ZN40_INTERNAL_e4e7c3db_4_k_cu_de303fcb_223264cuda3std3__45__cpo6cbeginE
	.align		8
        /*0018*/ 	.dword	_ZN40_INTERNAL_e4e7c3db_4_k_cu_de303fcb_223264cuda3std3__45__cpo4cendE
	.align		8
        /*0020*/ 	.dword	_ZN40_INTERNAL_e4e7c3db_4_k_cu_de303fcb_223264cuda3std3__442_GLOBAL__N__e4e7c3db_4_k_cu_de303fcb_223266ignoreE
	.align		8
        /*0028*/ 	.dword	_ZN40_INTERNAL_e4e7c3db_4_k_cu_de303fcb_223264cuda3std3__419piecewise_constructE
	.align		8
        /*0030*/ 	.dword	_ZN40_INTERNAL_e4e7c3db_4_k_cu_de303fcb_223264cuda3std3__48in_placeE
	.align		8
        /*0038*/ 	.dword	_ZN40_INTERNAL_e4e7c3db_4_k_cu_de303fcb_223264cuda3std6ranges3__45__cpo4swapE
	.align		8
        /*0040*/ 	.dword	_ZN40_INTERNAL_e4e7c3db_4_k_cu_de303fcb_223264cuda3std6ranges3__45__cpo9iter_moveE
	.align		8
        /*0048*/ 	.dword	_ZN40_INTERNAL_e4e7c3db_4_k_cu_de303fcb_223264cute7productE
	.align		8
        /*0050*/ 	.dword	_ZN40_INTERNAL_e4e7c3db_4_k_cu_de303fcb_223264cute1_E


//--------------------- .text._ZN7cutlass13device_kernelINS_4gemm6kernel13GemmUniversalIN4cute5tupleIJiiiiEEENS1_10collective13CollectiveMmaINS1_37MainloopSm90TmaGmmaWarpSpecializedFP8ILi14ENS5_IJNS4_1CILi1EEENSA_ILi2EEESB_EEENS1_32KernelTmaWarpSpecializedPingpongEEENS5_IJNSA_ILi64EEESG_NSA_ILi128EEEEEENS_12float_e4m3_tENS5_IJlSB_lEEESJ_SK_NS4_8TiledMMAINS4_8MMA_AtomIJNS4_4SM904GMMA30MMA_64x64x32_F32E4M3E4M3_SS_TNILNSO_7ScaleInE1ELSQ_1EEEEEENS4_6LayoutINS5_IJSB_SB_SB_EEENS5_IJNSA_ILi0EEESV_SV_EEEEENS5_IJNS4_10UnderscoreESY_SY_EEEEENS4_23SM90_TMA_LOAD_MULTICASTENS4_14ComposedLayoutINS4_7SwizzleILi3ELi4ELi3EEENS4_18smem_ptr_flag_bitsILi8EEENST_INS5_IJNSA_ILi8EEESH_EEENS5_IJSH_SB_EEEEEEEvNS4_8identityENS4_13SM90_TMA_LOADES1B_vS1C_EENS_8epilogue10collective6detail29Sm90TmaWarpSpecializedAdapterINS1G_15DefaultEpilogueISJ_SK_SK_NS1F_6thread17LinearCombinationISJ_Li1EffLNS1K_9ScaleType4KindE0ELNS_15FloatRoundStyleE2ESJ_EENS1_15EpilogueDefaultEEEEEvvEEEEvNT_6ParamsE --------------------------
	.section	.text._ZN7cutlass13device_kernelINS_4gemm6kernel13GemmUniversalIN4cute5tupleIJiiiiEEENS1_10collective13CollectiveMmaINS1_37MainloopSm90TmaGmmaWarpSpecializedFP8ILi14ENS5_IJNS4_1CILi1EEENSA_ILi2EEESB_EEENS1_32KernelTmaWarpSpecializedPingpongEEENS5_IJNSA_ILi64EEESG_NSA_ILi128EEEEEENS_12float_e4m3_tENS5_IJlSB_lEEESJ_SK_NS4_8TiledMMAINS4_8MMA_AtomIJNS4_4SM904GMMA30MMA_64x64x32_F32E4M3E4M3_SS_TNILNSO_7ScaleInE1ELSQ_1EEEEEENS4_6LayoutINS5_IJSB_SB_SB_EEENS5_IJNSA_ILi0EEESV_SV_EEEEENS5_IJNS4_10UnderscoreESY_SY_EEEEENS4_23SM90_TMA_LOAD_MULTICASTENS4_14ComposedLayoutINS4_7SwizzleILi3ELi4ELi3EEENS4_18smem_ptr_flag_bitsILi8EEENST_INS5_IJNSA_ILi8EEESH_EEENS5_IJSH_SB_EEEEEEEvNS4_8identityENS4_13SM90_TMA_LOADES1B_vS1C_EENS_8epilogue10collective6detail29Sm90TmaWarpSpecializedAdapterINS1G_15DefaultEpilogueISJ_SK_SK_NS1F_6thread17LinearCombinationISJ_Li1EffLNS1K_9ScaleType4KindE0ELNS_15FloatRoundStyleE2ESJ_EENS1_15EpilogueDefaultEEEEEvvEEEEvNT_6ParamsE,"ax",@progbits
	.align	128
.text._ZN7cutlass13device_kernelINS_4gemm6kernel13GemmUniversalIN4cute5tupleIJiiiiEEENS1_10collective13CollectiveMmaINS1_37MainloopSm90TmaGmmaWarpSpecializedFP8ILi14ENS5_IJNS4_1CILi1EEENSA_ILi2EEESB_EEENS1_32KernelTmaWarpSpecializedPingpongEEENS5_IJNSA_ILi64EEESG_NSA_ILi128EEEEEENS_12float_e4m3_tENS5_IJlSB_lEEESJ_SK_NS4_8TiledMMAINS4_8MMA_AtomIJNS4_4SM904GMMA30MMA_64x64x32_F32E4M3E4M3_SS_TNILNSO_7ScaleInE1ELSQ_1EEEEEENS4_6LayoutINS5_IJSB_SB_SB_EEENS5_IJNSA_ILi0EEESV_SV_EEEEENS5_IJNS4_10UnderscoreESY_SY_EEEEENS4_23SM90_TMA_LOAD_MULTICASTENS4_14ComposedLayoutINS4_7SwizzleILi3ELi4ELi3EEENS4_18smem_ptr_flag_bitsILi8EEENST_INS5_IJNSA_ILi8EEESH_EEENS5_IJSH_SB_EEEEEEEvNS4_8identityENS4_13SM90_TMA_LOADES1B_vS1C_EENS_8epilogue10collective6detail29Sm90TmaWarpSpecializedAdapterINS1G_15DefaultEpilogueISJ_SK_SK_NS1F_6thread17LinearCombinationISJ_Li1EffLNS1K_9ScaleType4KindE0ELNS_15FloatRoundStyleE2ESJ_EENS1_15EpilogueDefaultEEEEEvvEEEEvNT_6ParamsE:
        .type           _ZN7cutlass13device_kernelINS_4gemm6kernel13GemmUniversalIN4cute5tupleIJiiiiEEENS1_10collective13CollectiveMmaINS1_37MainloopSm90TmaGmmaWarpSpecializedFP8ILi14ENS5_IJNS4_1CILi1EEENSA_ILi2EEESB_EEENS1_32KernelTmaWarpSpecializedPingpongEEENS5_IJNSA_ILi64EEESG_NSA_ILi128EEEEEENS_12float_e4m3_tENS5_IJlSB_lEEESJ_SK_NS4_8TiledMMAINS4_8MMA_AtomIJNS4_4SM904GMMA30MMA_64x64x32_F32E4M3E4M3_SS_TNILNSO_7ScaleInE1ELSQ_1EEEEEENS4_6LayoutINS5_IJSB_SB_SB_EEENS5_IJNSA_ILi0EEESV_SV_EEEEENS5_IJNS4_10UnderscoreESY_SY_EEEEENS4_23SM90_TMA_LOAD_MULTICASTENS4_14ComposedLayoutINS4_7SwizzleILi3ELi4ELi3EEENS4_18smem_ptr_flag_bitsILi8EEENST_INS5_IJNSA_ILi8EEESH_EEENS5_IJSH_SB_EEEEEEEvNS4_8identityENS4_13SM90_TMA_LOADES1B_vS1C_EENS_8epilogue10collective6detail29Sm90TmaWarpSpecializedAdapterINS1G_15DefaultEpilogueISJ_SK_SK_NS1F_6thread17LinearCombinationISJ_Li1EffLNS1K_9ScaleType4KindE0ELNS_15FloatRoundStyleE2ESJ_EENS1_15EpilogueDefaultEEEEEvvEEEEvNT_6ParamsE,@function
        .size           _ZN7cutlass13device_kernelINS_4gemm6kernel13GemmUniversalIN4cute5tupleIJiiiiEEENS1_10collective13CollectiveMmaINS1_37MainloopSm90TmaGmmaWarpSpecializedFP8ILi14ENS5_IJNS4_1CILi1EEENSA_ILi2EEESB_EEENS1_32KernelTmaWarpSpecializedPingpongEEENS5_IJNSA_ILi64EEESG_NSA_ILi128EEEEEENS_12float_e4m3_tENS5_IJlSB_lEEESJ_SK_NS4_8TiledMMAINS4_8MMA_AtomIJNS4_4SM904GMMA30MMA_64x64x32_F32E4M3E4M3_SS_TNILNSO_7ScaleInE1ELSQ_1EEEEEENS4_6LayoutINS5_IJSB_SB_SB_EEENS5_IJNSA_ILi0EEESV_SV_EEEEENS5_IJNS4_10UnderscoreESY_SY_EEEEENS4_23SM90_TMA_LOAD_MULTICASTENS4_14ComposedLayoutINS4_7SwizzleILi3ELi4ELi3EEENS4_18smem_ptr_flag_bitsILi8EEENST_INS5_IJNSA_ILi8EEESH_EEENS5_IJSH_SB_EEEEEEEvNS4_8identityENS4_13SM90_TMA_LOADES1B_vS1C_EENS_8epilogue10collective6detail29Sm90TmaWarpSpecializedAdapterINS1G_15DefaultEpilogueISJ_SK_SK_NS1F_6thread17LinearCombinationISJ_Li1EffLNS1K_9ScaleType4KindE0ELNS_15FloatRoundStyleE2ESJ_EENS1_15EpilogueDefaultEEEEEvvEEEEvNT_6ParamsE,(.L_x_167 - _ZN7cutlass13device_kernelINS_4gemm6kernel13GemmUniversalIN4cute5tupleIJiiiiEEENS1_10collective13CollectiveMmaINS1_37MainloopSm90TmaGmmaWarpSpecializedFP8ILi14ENS5_IJNS4_1CILi1EEENSA_ILi2EEESB_EEENS1_32KernelTmaWarpSpecializedPingpongEEENS5_IJNSA_ILi64EEESG_NSA_ILi128EEEEEENS_12float_e4m3_tENS5_IJlSB_lEEESJ_SK_NS4_8TiledMMAINS4_8MMA_AtomIJNS4_4SM904GMMA30MMA_64x64x32_F32E4M3E4M3_SS_TNILNSO_7ScaleInE1ELSQ_1EEEEEENS4_6LayoutINS5_IJSB_SB_SB_EEENS5_IJNSA_ILi0EEESV_SV_EEEEENS5_IJNS4_10UnderscoreESY_SY_EEEEENS4_23SM90_TMA_LOAD_MULTICASTENS4_14ComposedLayoutINS4_7SwizzleILi3ELi4ELi3EEENS4_18smem_ptr_flag_bitsILi8EEENST_INS5_IJNSA_ILi8EEESH_EEENS5_IJSH_SB_EEEEEEEvNS4_8identityENS4_13SM90_TMA_LOADES1B_vS1C_EENS_8epilogue10collective6detail29Sm90TmaWarpSpecializedAdapterINS1G_15DefaultEpilogueISJ_SK_SK_NS1F_6thread17LinearCombinationISJ_Li1EffLNS1K_9ScaleType4KindE0ELNS_15FloatRoundStyleE2ESJ_EENS1_15EpilogueDefaultEEEEEvvEEEEvNT_6ParamsE)
        .other          _ZN7cutlass13device_kernelINS_4gemm6kernel13GemmUniversalIN4cute5tupleIJiiiiEEENS1_10collective13CollectiveMmaINS1_37MainloopSm90TmaGmmaWarpSpecializedFP8ILi14ENS5_IJNS4_1CILi1EEENSA_ILi2EEESB_EEENS1_32KernelTmaWarpSpecializedPingpongEEENS5_IJNSA_ILi64EEESG_NSA_ILi128EEEEEENS_12float_e4m3_tENS5_IJlSB_lEEESJ_SK_NS4_8TiledMMAINS4_8MMA_AtomIJNS4_4SM904GMMA30MMA_64x64x32_F32E4M3E4M3_SS_TNILNSO_7ScaleInE1ELSQ_1EEEEEENS4_6LayoutINS5_IJSB_SB_SB_EEENS5_IJNSA_ILi0EEESV_SV_EEEEENS5_IJNS4_10UnderscoreESY_SY_EEEEENS4_23SM90_TMA_LOAD_MULTICASTENS4_14ComposedLayoutINS4_7SwizzleILi3ELi4ELi3EEENS4_18smem_ptr_flag_bitsILi8EEENST_INS5_IJNSA_ILi8EEESH_EEENS5_IJSH_SB_EEEEEEEvNS4_8identityENS4_13SM90_TMA_LOADES1B_vS1C_EENS_8epilogue10collective6detail29Sm90TmaWarpSpecializedAdapterINS1G_15DefaultEpilogueISJ_SK_SK_NS1F_6thread17LinearCombinationISJ_Li1EffLNS1K_9ScaleType4KindE0ELNS_15FloatRoundStyleE2ESJ_EENS1_15EpilogueDefaultEEEEEvvEEEEvNT_6ParamsE,@"STO_CUDA_ENTRY STV_DEFAULT"
_ZN7cutlass13device_kernelINS_4gemm6kernel13GemmUniversalIN4cute5tupleIJiiiiEEENS1_10collective13CollectiveMmaINS1_37MainloopSm90TmaGmmaWarpSpecializedFP8ILi14ENS5_IJNS4_1CILi1EEENSA_ILi2EEESB_EEENS1_32KernelTmaWarpSpecializedPingpongEEENS5_IJNSA_ILi64EEESG_NSA_ILi128EEEEEENS_12float_e4m3_tENS5_IJlSB_lEEESJ_SK_NS4_8TiledMMAINS4_8MMA_AtomIJNS4_4SM904GMMA30MMA_64x64x32_F32E4M3E4M3_SS_TNILNSO_7ScaleInE1ELSQ_1EEEEEENS4_6LayoutINS5_IJSB_SB_SB_EEENS5_IJNSA_ILi0EEESV_SV_EEEEENS5_IJNS4_10UnderscoreESY_SY_EEEEENS4_23SM90_TMA_LOAD_MULTICASTENS4_14ComposedLayoutINS4_7SwizzleILi3ELi4ELi3EEENS4_18smem_ptr_flag_bitsILi8EEENST_INS5_IJNSA_ILi8EEESH_EEENS5_IJSH_SB_EEEEEEEvNS4_8identityENS4_13SM90_TMA_LOADES1B_vS1C_EENS_8epilogue10collective6detail29Sm90TmaWarpSpecializedAdapterINS1G_15DefaultEpilogueISJ_SK_SK_NS1F_6thread17LinearCombinationISJ_Li1EffLNS1K_9ScaleType4KindE0ELNS_15FloatRoundStyleE2ESJ_EENS1_15EpilogueDefaultEEEEEvvEEEEvNT_6ParamsE:
[----:B------:R-:W-:Y:S01]  /*0000*/  LDC R1, c[0x0][0x28] ;  /* 0x00000a00ff017b82 */ /* 0x000fe20000000800 */
[----:B------:R-:W0:Y:S01]  /*0010*/  S2R R11, SR_TID.X ;  /* 0x00000000000b7919 */ /* 0x000e220000002100 */
[----:B------:R-:W-:Y:S01]  /*0020*/  ELECT P0, URZ, PT ;  /* 0x00000000003f782f */ /* 0x000fe20003800000 */
[----:B------:R-:W-:Y:S01]  /*0030*/  BSSY B0, `(.L_x_0) ;  /* 0x000000f000007945 */ /* 0x000fe20003800000 */
[--C-:B0-----:R-:W-:Y:S02]  /*0040*/  SHF.R.U32.HI R0, RZ, 0x5, R11.reuse ;  /* 0x00000005ff007819 */ /* 0x101fe4000001160b */
[----:B------:R-:W-:-:S03]  /*0050*/  SHF.R.U32.HI R5, RZ, 0x7, R11 ;  /* 0x00000007ff057819 */ /* 0x000fc6000001160b */
[----:B------:R-:W0:Y:S04]  /*0060*/  SHFL.IDX PT, R2, R0, RZ, 0x1f ;  /* 0x00001fff00027589 */ /* 0x000e2800000e0000 */
[----:B------:R1:W2:Y:S01]  /*0070*/  SHFL.IDX PT, R6, R5, RZ, 0x1f ;  /* 0x00001fff05067589 */ /* 0x0002a200000e0000 */
[----:B0-----:R-:W-:-:S13]  /*0080*/  ISETP.NE.OR P0, PT, R2, RZ, !P0 ;  /* 0x000000ff0200720c */ /* 0x001fda0004705670 */
[----:B-12---:R-:W-:Y:S05]  /*0090*/  @P0 BRA `(.L_x_1) ;  /* 0x0000000000200947 */ /* 0x006fea0003800000 */
[----:B------:R-:W-:Y:S02]  /*00a0*/  ULDC.64 UR4, c[0x0][0x198] ;  /* 0x0000660000047ab9 */ /* 0x000fe40000000a00 */
[----:B------:R-:W-:Y:S02]  /*00b0*/  UIADD3 UR6, UP0, UR4, 0xf0, URZ ;  /* 0x000000f004067890 */ /* 0x000fe4000ff1e03f */
[----:B------:R-:W-:Y:S02]  /*00c0*/  UIADD3 UR4, UP1, UR4, 0x1f0, URZ ;  /* 0x000001f004047890 */ /* 0x000fe4000ff3e03f */
[----:B------:R-:W-:Y:S02]  /*00d0*/  UIADD3.X UR7, URZ, UR5, URZ, UP0, !UPT ;  /* 0x000000053f077290 */ /* 0x000fe400087fe43f */
[----:B------:R-:W-:-:S07]  /*00e0*/  UIADD3.X UR5, URZ, UR5, URZ, UP1, !UPT ;  /* 0x000000053f057290 */ /* 0x000fce0008ffe43f */
[----:B------:R0:W-:Y:S02]  /*00f0*/  UTMACCTL.PF [UR6] ;  /* 0x00000000060079b9 */ /* 0x0001e40008040000 */
[----:B------:R0:W-:Y:S02]  /*0100*/  UTMACCTL.PF [UR4] ;  /* 0x00000000040079b9 */ /* 0x0001e40008040000 */
[----:B0-----:R-:W-:Y:S01]  /*0110*/  NOP ;  /* 0x0000000000007918 */ /* 0x001fe20000000000 */
.L_x_1:
[----:B------:R-:W-:Y:S05]  /*0120*/  BSYNC B0 ;  /* 0x0000000000007941 */ /* 0x000fea0003800000 */
.L_x_0:
[----:B------:R-:W0:Y:S01]  /*0130*/  SHFL.IDX PT, R7, R0, RZ, 0x1f ;  /* 0x00001fff00077589 */ /* 0x000e2200000e0000 */
[----:B------:R-:W-:Y:S02]  /*0140*/  SHF.R.S32.HI R4, RZ, 0x1f, R11 ;  /* 0x0000001fff047819 */ /* 0x000fe4000001140b */
[----:B0-----:R-:W-:-:S13]  /*0150*/  ISETP.NE.AND P0, PT, R7, RZ, PT ;  /* 0x000000ff0700720c */ /* 0x001fda0003f05270 */
[----:B------:R-:W-:Y:S05]  /*0160*/  @P0 BRA `(.L_x_2) ;  /* 0x0000000000b40947 */ /* 0x000fea0003800000 */
[----:B------:R-:W-:Y:S01]  /*0170*/  ELECT P0, URZ, PT ;  /* 0x00000000003f782f */ /* 0x000fe20003800000 */
[----:B------:R-:W-:-:S12]  /*0180*/  BSSY B0, `(.L_x_2) ;  /* 0x000002b000007945 */ /* 0x000fd80003800000 */
[----:B------:R-:W-:Y:S05]  /*0190*/  @!P0 BRA `(.L_x_3) ;  /* 0x0000000000a48947 */ /* 0x000fea0003800000 */
[----:B------:R-:W0:Y:S01]  /*01a0*/  S2UR UR8, SR_CgaCtaId ;  /* 0x00000000000879c3 */ /* 0x000e220000008800 */
[----:B------:R-:W-:Y:S01]  /*01b0*/  UMOV UR4, 0x400 ;  /* 0x0000040000047882 */ /* 0x000fe20000000000 */
[----:B------:R-:W-:Y:S01]  /*01c0*/  UMOV UR5, 0x1 ;  /* 0x0000000100057882 */ /* 0x000fe20000000000 */
[----:B------:R-:W-:Y:S02]  /*01d0*/  UMOV UR6, 0x2 ;  /* 0x0000000200067882 */ /* 0x000fe40000000000 */
[----:B------:R-:W-:-:S04]  /*01e0*/  UIADD3 UR6, -UR6, 0x100000, URZ ;  /* 0x0010000006067890 */ /* 0x000fc8000fffe13f */
[----:B------:R-:W-:Y:S02]  /*01f0*/  USHF.L.U32 UR7, UR6, 0xb, URZ ;  /* 0x0000000b06077899 */ /* 0x000fe4000800063f */
[----:B------:R-:W-:Y:S02]  /*0200*/  USHF.L.U32 UR6, UR6, 0x1, URZ ;  /* 0x0000000106067899 */ /* 0x000fe4000800063f */
[----:B0-----:R-:W-:Y:S02]  /*0210*/  ULEA UR8, UR8, UR4, 0x18 ;  /* 0x0000000408087291 */ /* 0x001fe4000f8ec03f */
[----:B------:R-:W-:-:S04]  /*0220*/  UIADD3 UR4, -UR5, 0x100000, URZ ;  /* 0x0010000005047890 */ /* 0x000fc8000fffe13f */
[----:B------:R-:W-:Y:S02]  /*0230*/  USHF.L.U32 UR5, UR4, 0xb, URZ ;  /* 0x0000000b04057899 */ /* 0x000fe4000800063f */
[----:B------:R-:W-:Y:S01]  /*0240*/  USHF.L.U32 UR4, UR4, 0x1, URZ ;  /* 0x0000000104047899 */ /* 0x000fe2000800063f */
[----:B------:R-:W0:Y:S11]  /*0250*/  FENCE.VIEW.ASYNC.S ;  /* 0x00000000000073c6 */ /* 0x000e360000000000 */
[----:B0-----:R0:W1:Y:S01]  /*0260*/  SYNCS.EXCH.64 URZ, [UR8], UR4 ;  /* 0x00000004083f75b2 */ /* 0x0010620008000100 */
[----:B------:R0:W2:Y:S01]  /*0270*/  SYNCS.EXCH.64 URZ, [UR8+0x70], UR6 ;  /* 0x00007006083f75b2 */ /* 0x0000a20008000100 */
[----:B------:R0:W3:Y:S01]  /*0280*/  SYNCS.EXCH.64 URZ, [UR8+0x8], UR4 ;  /* 0x00000804083f75b2 */ /* 0x0000e20008000100 */
[----:B------:R0:W4:Y:S01]  /*0290*/  SYNCS.EXCH.64 URZ, [UR8+0x78], UR6 ;  /* 0x00007806083f75b2 */ /* 0x0001220008000100 */
[----:B------:R0:W0:Y:S01]  /*02a0*/  SYNCS.EXCH.64 URZ, [UR8+0x10], UR4 ;  /* 0x00001004083f75b2 */ /* 0x0000220008000100 */
        /* <DEDUP_REMOVED lines=23> */
[----:B-1234-:R-:W-:Y:S01]  /*0420*/  NOP ;  /* 0x0000000000007918 */ /* 0x01efe20000000000 */
.L_x_3:
[----:B0-----:R-:W-:Y:S05]  /*0430*/  BSYNC B0 ;  /* 0x0000000000007941 */ /* 0x001fea0003800000 */
.L_x_2:
[----:B------:R-:W0:Y:S01]  /*0440*/  SHFL.IDX PT, R9, R0, RZ, 0x1f ;  /* 0x00001fff00097589 */ /* 0x000e2200000e0000 */
[----:B------:R-:W-:Y:S01]  /*0450*/  LEA.HI R4, R4, R11, RZ, 0x7 ;  /* 0x0000000b04047211 */ /* 0x000fe200078f38ff */
[----:B------:R-:W1:Y:S01]  /*0460*/  S2UR UR13, SR_CTAID.X ;  /* 0x00000000000d79c3 */ /* 0x000e620000002500 */
[----:B------:R-:W-:Y:S01]  /*0470*/  ELECT P0, URZ, PT ;  /* 0x00000000003f782f */ /* 0x000fe20003800000 */
[----:B------:R2:W3:Y:S01]  /*0480*/  SHFL.IDX PT, R8, R0, RZ, 0x1f ;  /* 0x00001fff00087589 */ /* 0x0004e200000e0000 */
[----:B------:R-:W-:Y:S02]  /*0490*/  LOP3.LUT R4, R4, 0xffffff80, RZ, 0xc0, !PT ;  /* 0xffffff8004047812 */ /* 0x000fe400078ec0ff */
[----:B------:R-:W-:Y:S01]  /*04a0*/  ELECT P1, URZ, PT ;  /* 0x00000000003f782f */ /* 0x000fe20003820000 */
[----:B------:R-:W-:Y:S01]  /*04b0*/  NOP ;  /* 0x0000000000007918 */ /* 0x000fe20000000000 */
[----:B------:R-:W4:Y:S01]  /*04c0*/  S2R R14, SR_CTAID.Y ;  /* 0x00000000000e7919 */ /* 0x000f220000002600 */
[----:B------:R-:W-:Y:S01]  /*04d0*/  ULDC UR4, c[0x0][0x150] ;  /* 0x0000540000047ab9 */ /* 0x000fe20000000800 */
[----:B------:R-:W-:Y:S01]  /*04e0*/  IMAD.IADD R10, R11, 0x1, -R4 ;  /* 0x000000010b0a7824 */ /* 0x000fe200078e0a04 */
[----:B------:R-:W5:Y:S01]  /*04f0*/  LDC R12, c[0x0][0x140] ;  /* 0x00005000ff0c7b82 */ /* 0x000f620000000800 */
[----:B------:R4:W4:Y:S01]  /*0500*/  SHFL.IDX PT, R13, R5, RZ, 0x1f ;  /* 0x00001fff050d7589 */ /* 0x00092200000e0000 */
[----:B--2---:R-:W-:Y:S01]  /*0510*/  SHF.R.S32.HI R0, RZ, 0x1f, R7 ;  /* 0x0000001fff007819 */ /* 0x004fe20000011407 */
[----:B------:R-:W-:Y:S01]  /*0520*/  UMOV UR12, 0x80 ;  /* 0x00000080000c7882 */ /* 0x000fe20000000000 */
[----:B------:R-:W-:Y:S01]  /*0530*/  SHF.R.S32.HI R23, RZ, 0x1f, R10 ;  /* 0x0000001fff177819 */ /* 0x000fe2000001140a */
[----:B------:R-:W-:Y:S01]  /*0540*/  NOP ;  /* 0x0000000000007918 */ /* 0x000fe20000000000 */
[----:B------:R-:W-:Y:S01]  /*0550*/  LEA.HI R0, R0, R7, RZ, 0x2 ;  /* 0x0000000700007211 */ /* 0x000fe200078f10ff */
[----:B------:R-:W-:Y:S01]  /*0560*/  VIADD R40, R6, 0xffffffff ;  /* 0xffffffff06287836 */ /* 0x000fe20000000000 */
[----:B------:R-:W-:Y:S01]  /*0570*/  LEA.HI R3, R23, R10, RZ, 0x3 ;  /* 0x0000000a17037211 */ /* 0x000fe200078f18ff */
[----:B------:R-:W2:Y:S01]  /*0580*/  LDC R25, c[0x0][0x148] ;  /* 0x00005200ff197b82 */ /* 0x000ea20000000800 */
[----:B------:R-:W-:-:S02]  /*0590*/  LOP3.LUT R0, R0, 0x3ffffffc, RZ, 0xc0, !PT ;  /* 0x3ffffffc00007812 */ /* 0x000fc400078ec0ff */
[--C-:B------:R-:W-:Y:S02]  /*05a0*/  SHF.R.S32.HI R4, RZ, 0x3, R3.reuse ;  /* 0x00000003ff047819 */ /* 0x100fe40000011403 */
[----:B0-----:R-:W-:Y:S01]  /*05b0*/  ISETP.NE.OR P0, PT, R9, RZ, !P0 ;  /* 0x000000ff0900720c */ /* 0x001fe20004705670 */
[----:B------:R-:W-:Y:S01]  /*05c0*/  IMAD.IADD R0, R7, 0x1, -R0 ;  /* 0x0000000107007824 */ /* 0x000fe200078e0a00 */
[----:B------:R-:W-:Y:S02]  /*05d0*/  SHF.R.S32.HI R3, RZ, 0x1f, R3 ;  /* 0x0000001fff037819 */ /* 0x000fe40000011403 */
[----:B---3--:R-:W-:Y:S02]  /*05e0*/  ISETP.NE.OR P1, PT, R8, RZ, !P1 ;  /* 0x000000ff0800720c */ /* 0x008fe40004f25670 */
[----:B------:R-:W-:Y:S01]  /*05f0*/  LEA.HI R3, R3, R4, RZ, 0x2 ;  /* 0x0000000403037211 */ /* 0x000fe200078f10ff */
[----:B------:R-:W0:Y:S01]  /*0600*/  LDC R8, c[0x0][0x144] ;  /* 0x00005100ff087b82 */ /* 0x000e220000000800 */
[----:B------:R-:W-:-:S02]  /*0610*/  ISETP.GE.U32.AND P5, PT, R40, 0x2, PT ;  /* 0x000000022800780c */ /* 0x000fc40003fa6070 */
[----:B------:R-:W-:Y:S02]  /*0620*/  LOP3.LUT R9, R3, 0xfffffffc, RZ, 0xc0, !PT ;  /* 0xfffffffc03097812 */ /* 0x000fe400078ec0ff */
[----:B------:R-:W-:Y:S01]  /*0630*/  SHF.R.S32.HI R3, RZ, 0x1f, R2 ;  /* 0x0000001fff037819 */ /* 0x000fe20000011402 */
[----:B------:R-:W-:Y:S01]  /*0640*/  VOTEU.ALL UP0, P0 ;  /* 0x00000000003f7886 */ /* 0x000fe20000000000 */
[----:B-----5:R-:W-:Y:S01]  /*0650*/  ISETP.EQ.U32.AND P3, PT, R12, 0x1, PT ;  /* 0x000000010c00780c */ /* 0x020fe20003f62070 */
[----:B------:R-:W-:Y:S01]  /*0660*/  IMAD.IADD R9, R4, 0x1, -R9 ;  /* 0x0000000104097824 */ /* 0x000fe200078e0a09 */
[----:B-1----:R-:W-:Y:S01]  /*0670*/  I2FP.F32.U32 R4, UR13 ;  /* 0x0000000d00047c45 */ /* 0x002fe20008201000 */
[----:B------:R-:W-:Y:S01]  /*0680*/  VOTEU.ALL UP1, P1 ;  /* 0x00000000003f7886 */ /* 0x000fe20000820000 */
[----:B------:R-:W1:Y:S01]  /*0690*/  @!UP0 S2UR UR7, SR_CgaCtaId ;  /* 0x00000000000789c3 */ /* 0x000e620000008800 */
[----:B----4-:R-:W-:Y:S01]  /*06a0*/  I2FP.F32.U32 R5, R14 ;  /* 0x0000000e00057245 */ /* 0x010fe20000201000 */
[----:B------:R-:W-:-:S02]  /*06b0*/  IMAD R0, R0, 0x4, R9 ;  /* 0x0000000400007824 */ /* 0x000fc400078e0209 */
[----:B------:R-:W-:Y:S01]  /*06c0*/  FMUL R4, R4, UR4 ;  /* 0x0000000404047c20 */ /* 0x000fe20008400000 */
[----:B------:R-:W-:Y:S01]  /*06d0*/  ULDC UR4, c[0x0][0x154] ;  /* 0x0000550000047ab9 */ /* 0x000fe20000000800 */
[----:B------:R-:W-:Y:S01]  /*06e0*/  LEA.HI R3, R3, R2, RZ, 0x2 ;  /* 0x0000000203037211 */ /* 0x000fe200078f10ff */
[----:B------:R-:W-:Y:S01]  /*06f0*/  FMUL R5, R5, UR4 ;  /* 0x0000000405057c20 */ /* 0x000fe20008400000 */
[----:B------:R-:W-:Y:S01]  /*0700*/  UMOV UR4, 0x20 ;  /* 0x0000002000047882 */ /* 0x000fe20000000000 */
[----:B------:R-:W3:Y:S01]  /*0710*/  @!UP1 S2UR UR10, SR_CgaCtaId ;  /* 0x00000000000a99c3 */ /* 0x000ee20000008800 */
[----:B------:R-:W4:Y:S01]  /*0720*/  F2I.U32.TRUNC.NTZ R4, R4 ;  /* 0x0000000400047305 */ /* 0x000f22000020f000 */
[----:B------:R-:W-:Y:S01]  /*0730*/  LOP3.LUT R3, R3, 0xfffffffc, RZ, 0xc0, !PT ;  /* 0xfffffffc03037812 */ /* 0x000fe200078ec0ff */
[----:B------:R-:W-:Y:S01]  /*0740*/  @!UP0 UMOV UR6, 0x400 ;  /* 0x0000040000068882 */ /* 0x000fe20000000000 */
[----:B------:R-:W-:-:S04]  /*0750*/  @!UP0 UIADD3 UR4, -UR4, 0x100000, URZ ;  /* 0x0010000004048890 */ /* 0x000fc8000fffe13f */
[----:B------:R-:W-:Y:S02]  /*0760*/  @!UP0 USHF.L.U32 UR5, UR4, 0xb, URZ ;  /* 0x0000000b04058899 */ /* 0x000fe4000800063f */
[----:B------:R-:W-:Y:S01]  /*0770*/  @!UP0 USHF.L.U32 UR4, UR4, 0x1, URZ ;  /* 0x0000000104048899 */ /* 0x000fe2000800063f */
[----:B------:R-:W-:Y:S01]  /*0780*/  R2UR UR11, R13 ;  /* 0x000000000d0b72ca */ /* 0x000fe200000e0000 */
[----:B------:R-:W-:Y:S01]  /*0790*/  @!UP1 UMOV UR9, 0x400 ;  /* 0x0000040000099882 */ /* 0x000fe20000000000 */
[----:B------:R-:W-:Y:S01]  /*07a0*/  IMAD.IADD R22, R2, 0x1, -R3 ;  /* 0x0000000102167824 */ /* 0x000fe200078e0a03 */
[----:B------:R-:W-:Y:S01]  /*07b0*/  VOTEU.ALL UP2, P1 ;  /* 0x00000000003f7886 */ /* 0x000fe20000840000 */
[----:B------:R-:W5:Y:S01]  /*07c0*/  F2I.U32.TRUNC.NTZ R5, R5 ;  /* 0x0000000500057305 */ /* 0x000f62000020f000 */
[----:B------:R-:W-:Y:S01]  /*07d0*/  IMAD.SHL.U32 R3, R0, 0x4, RZ ;  /* 0x0000000400037824 */ /* 0x000fe200078e00ff */
[----:B------:R-:W-:Y:S01]  /*07e0*/  VOTEU.ALL UP3, P1 ;  /* 0x00000000003f7886 */ /* 0x000fe20000860000 */
[----:B------:R-:W-:Y:S01]  /*07f0*/  VOTEU.ALL UP4, P1 ;  /* 0x00000000003f7886 */ /* 0x000fe20000880000 */
[----:B------:R-:W-:Y:S01]  /*0800*/  VOTEU.ALL UP5, P1 ;  /* 0x00000000003f7886 */ /* 0x000fe200008a0000 */
[----:B------:R-:W-:Y:S01]  /*0810*/  ISETP.NE.AND P1, PT, R22, 0x3, PT ;  /* 0x000000031600780c */ /* 0x000fe20003f25270 */
[----:B-1----:R-:W-:Y:S01]  /*0820*/  @!UP0 ULEA UR8, UR7, UR6, 0x18 ;  /* 0x0000000607088291 */ /* 0x002fe2000f8ec03f */
[----:B------:R-:W-:Y:S01]  /*0830*/  LOP3.LUT R12, R0, 0xc, R3, 0x78, !PT ;  /* 0x0000000c000c7812 */ /* 0x000fe200078e7803 */
[----:B------:R-:W-:-:S04]  /*0840*/  @!UP1 UIADD3 UR6, -UR12, 0x100000, URZ ;  /* 0x001000000c069890 */ /* 0x000fc8000fffe13f */
[----:B------:R-:W-:Y:S02]  /*0850*/  @!UP1 USHF.L.U32 UR7, UR6, 0xb, URZ ;  /* 0x0000000b06079899 */ /* 0x000fe4000800063f */
[----:B------:R-:W-:Y:S01]  /*0860*/  @!UP1 USHF.L.U32 UR6, UR6, 0x1, URZ ;  /* 0x0000000106069899 */ /* 0x000fe2000800063f */
[----:B----4-:R-:W-:Y:S01]  /*0870*/  IMAD.MOV R7, RZ, RZ, -R4 ;  /* 0x000000ffff077224 */ /* 0x010fe200078e0a04 */
[----:B------:R-:W-:Y:S01]  /*0880*/  VOTEU.ALL UP0, P0 ;  /* 0x00000000003f7886 */ /* 0x000fe20000000000 */
[----:B------:R-:W-:Y:S02]  /*0890*/  ISETP.EQ.OR P1, PT, R22, RZ, !P1 ;  /* 0x000000ff1600720c */ /* 0x000fe40004f22670 */
[----:B0-----:R-:W-:Y:S01]  /*08a0*/  IMAD R24, R8, R7, UR13 ;  /* 0x0000000d08187e24 */ /* 0x001fe2000f8e0207 */
[----:B---3--:R-:W-:Y:S01]  /*08b0*/  @!UP1 ULEA UR9, UR10, UR9, 0x18 ;  /* 0x000000090a099291 */ /* 0x008fe2000f8ec03f */
[----:B-----5:R-:W-:Y:S01]  /*08c0*/  IMAD.MOV R26, RZ, RZ, -R5 ;  /* 0x000000ffff1a7224 */ /* 0x020fe200078e0a05 */
[----:B------:R-:W-:Y:S01]  /*08d0*/  VOTEU.ALL UP1, P0 ;  /* 0x00000000003f7886 */ /* 0x000fe20000020000 */
[----:B------:R-:W-:Y:S01]  /*08e0*/  LOP3.LUT P0, RZ, R10, 0x7, RZ, 0xc0, !PT ;  /* 0x000000070aff7812 */ /* 0x000fe2000780c0ff */
[----:B------:R-:W0:Y:S02]  /*08f0*/  FENCE.VIEW.ASYNC.S ;  /* 0x00000000000073c6 */ /* 0x000e240000000000 */
[----:B0-----:R0:W1:Y:S01]  /*0900*/  @!UP0 SYNCS.EXCH.64 URZ, [UR8+0x110], UR4 ;  /* 0x00011004083f85b2 */ /* 0x0010620008000100 */
[----:B--2---:R-:W-:Y:S01]  /*0910*/  IMAD R3, R25, R26, R14 ;  /* 0x0000001a19037224 */ /* 0x004fe200078e020e */
[----:B------:R-:W-:-:S02]  /*0920*/  ISETP.EQ.AND P1, PT, R6, RZ, P1 ;  /* 0x000000ff0600720c */ /* 0x000fc40000f22270 */
[----:B------:R-:W-:Y:S02]  /*0930*/  ISETP.LT.U32.AND P0, PT, R12, 0x2, !P0 ;  /* 0x000000020c00780c */ /* 0x000fe40004701070 */
[----:B------:R-:W-:Y:S02]  /*0940*/  ISETP.NE.AND P4, PT, R3, R12, PT ;  /* 0x0000000c0300720c */ /* 0x000fe40003f85270 */
[----:B------:R-:W-:Y:S02]  /*0950*/  SEL R7, RZ, 0x1, !P1 ;  /* 0x00000001ff077807 */ /* 0x000fe40004800000 */
[----:B------:R-:W-:Y:S02]  /*0960*/  ISETP.EQ.OR P4, PT, R24, RZ, !P4 ;  /* 0x000000ff1800720c */ /* 0x000fe40006782670 */
[----:B------:R-:W-:Y:S02]  /*0970*/  ISETP.NE.AND P2, PT, R6, RZ, PT ;  /* 0x000000ff0600720c */ /* 0x000fe40003f45270 */
[----:B------:R-:W-:Y:S01]  /*0980*/  PLOP3.LUT P0, PT, P0, P4, PT, 0x80, 0x0 ;  /* 0x000000000000781c */ /* 0x000fe20000709070 */
[----:B------:R0:W2:Y:S01]  /*0990*/  @!UP1 SYNCS.EXCH.64 URZ, [UR8+0x118], UR4 ;  /* 0x00011804083f95b2 */ /* 0x0000a20008000100 */
[----:B------:R-:W-:Y:S01]  /*09a0*/  NOP ;  /* 0x0000000000007918 */ /* 0x000fe20000000000 */
[----:B------:R-:W-:Y:S01]  /*09b0*/  SEL R7, R7, 0x2, P5 ;  /* 0x0000000207077807 */ /* 0x000fe20002800000 */
[----:B------:R0:W3:Y:S01]  /*09c0*/  @!UP2 SYNCS.EXCH.64 URZ, [UR9+0xf0], UR6 ;  /* 0x0000f006093fa5b2 */ /* 0x0000e20008000100 */
[----:B------:R0:W4:Y:S01]  /*09d0*/  @!UP3 SYNCS.EXCH.64 URZ, [UR9+0xf8], UR6 ;  /* 0x0000f806093fb5b2 */ /* 0x0001220008000100 */
[----:B------:R0:W0:Y:S01]  /*09e0*/  @!UP4 SYNCS.EXCH.64 URZ, [UR9+0x100], UR6 ;  /* 0x00010006093fc5b2 */ /* 0x0000220008000100 */
[----:B------:R0:W0:Y:S01]  /*09f0*/  @!UP5 SYNCS.EXCH.64 URZ, [UR9+0x108], UR6 ;  /* 0x00010806093fd5b2 */ /* 0x0000220008000100 */
[----:B------:R-:W-:Y:S01]  /*0a00*/  NOP ;  /* 0x0000000000007918 */ /* 0x000fe20000000000 */
[----:B------:R-:W-:Y:S05]  /*0a10*/  @!P3 BRA `(.L_x_4) ;  /* 0x000000000008b947 */ /* 0x000fea0003800000 */
[----:B01234-:R-:W-:Y:S01]  /*0a20*/  UCGABAR_ARV ;  /* 0x00000000000079c7 */ /* 0x01ffe20008000000 */
[----:B------:R-:W-:Y:S05]  /*0a30*/  BRA `(.L_x_5) ;  /* 0x0000000000047947 */ /* 0x000fea0003800000 */
.L_x_4:
[----:B01234-:R-:W-:Y:S01]  /*0a40*/  NOP ;  /* 0x0000000000007918 */ /* 0x01ffe20000000000 */
.L_x_5:
[----:B------:R-:W-:Y:S01]  /*0a50*/  ULDC.64 UR4, c[0x0][0x598] ;  /* 0x0001660000047ab9 */ /* 0x000fe20000000a00 */
[----:B------:R-:W-:Y:S01]  /*0a60*/  ULDC.64 UR20, c[0x0][0x208] ;  /* 0x0000820000147ab9 */ /* 0x000fe20000000a00 */
[----:B------:R-:W-:-:S04]  /*0a70*/  ISETP.NE.U32.AND P1, PT, RZ, UR4, PT ;  /* 0x00000004ff007c0c */ /* 0x000fc8000bf25070 */
[----:B------:R-:W-:-:S13]  /*0a80*/  ISETP.NE.AND.EX P1, PT, RZ, UR5, PT, P1 ;  /* 0x00000005ff007c0c */ /* 0x000fda000bf25310 */
[----:B------:R-:W-:Y:S05]  /*0a90*/  @!P1 BRA `(.L_x_6) ;  /* 0x00000000001c9947 */ /* 0x000fea0003800000 */
[----:B------:R-:W0:Y:S02]  /*0aa0*/  LDC.64 R2, c[0x0][0x598] ;  /* 0x00016600ff027b82 */ /* 0x000e240000000a00 */
[----:B0-----:R-:W2:Y:S02]  /*0ab0*/  LDG.E.64 R2, desc[UR20][R2.64] ;  /* 0x0000001402027981 */ /* 0x001ea4000c1e1b00 */
[----:B--2---:R-:W-:-:S04]  /*0ac0*/  ISETP.NE.U32.AND P1, PT, R2, RZ, PT ;  /* 0x000000ff0200720c */ /* 0x004fc80003f25070 */
[----:B------:R-:W-:-:S13]  /*0ad0*/  ISETP.NE.AND.EX P1, PT, R3, RZ, PT, P1 ;  /* 0x000000ff0300720c */ /* 0x000fda0003f25310 */
[----:B------:R-:W-:Y:S05]  /*0ae0*/  @!P1 BRA `(.L_x_6) ;  /* 0x0000000000089947 */ /* 0x000fea0003800000 */
[----:B------:R0:W5:Y:S01]  /*0af0*/  LD.E R13, desc[UR20][R2.64] ;  /* 0x00000014020d7980 */ /* 0x000162000c101900 */
[----:B------:R-:W-:Y:S05]  /*0b00*/  BRA `(.L_x_7) ;  /* 0x0000000000207947 */ /* 0x000fea0003800000 */
.L_x_6:
[----:B------:R-:W-:Y:S02]  /*0b10*/  ULDC.64 UR4, c[0x0][0x588] ;  /* 0x0001620000047ab9 */ /* 0x000fe40000000a00 */
[----:B------:R-:W-:-:S04]  /*0b20*/  ISETP.NE.U32.AND P1, PT, RZ, UR4, PT ;  /* 0x00000004ff007c0c */ /* 0x000fc8000bf25070 */
[----:B------:R-:W-:-:S13]  /*0b30*/  ISETP.NE.AND.EX P1, PT, RZ, UR5, PT, P1 ;  /* 0x00000005ff007c0c */ /* 0x000fda000bf25310 */
[----:B------:R-:W-:Y:S05]  /*0b40*/  @!P1 BRA `(.L_x_8) ;  /* 0x00000000000c9947 */ /* 0x000fea0003800000 */
[----:B------:R-:W0:Y:S02]  /*0b50*/  LDC.64 R2, c[0x0][0x588] ;  /* 0x00016200ff027b82 */ /* 0x000e240000000a00 */
[----:B0-----:R1:W5:Y:S01]  /*0b60*/  LDG.E R13, desc[UR20][R2.64] ;  /* 0x00000014020d7981 */ /* 0x001362000c1e1900 */
[----:B------:R-:W-:Y:S05]  /*0b70*/  BRA `(.L_x_7) ;  /* 0x0000000000047947 */ /* 0x000fea0003800000 */
.L_x_8:
[----:B------:R-:W2:Y:S02]  /*0b80*/  LDC R13, c[0x0][0x580] ;  /* 0x00016000ff0d7b82 */ /* 0x000ea40000000800 */
.L_x_7:
[----:B------:R-:W-:Y:S02]  /*0b90*/  ULDC.64 UR4, c[0x0][0x5a0] ;  /* 0x0001680000047ab9 */ /* 0x000fe40000000a00 */
[----:B------:R-:W-:-:S04]  /*0ba0*/  ISETP.NE.U32.AND P1, PT, RZ, UR4, PT ;  /* 0x00000004ff007c0c */ /* 0x000fc8000bf25070 */
[----:B------:R-:W-:-:S13]  /*0bb0*/  ISETP.NE.AND.EX P1, PT, RZ, UR5, PT, P1 ;  /* 0x00000005ff007c0c */ /* 0x000fda000bf25310 */
[----:B------:R-:W-:Y:S05]  /*0bc0*/  @!P1 BRA `(.L_x_9) ;  /* 0x00000000001c9947 */ /* 0x000fea0003800000 */
[----:B01----:R-:W0:Y:S02]  /*0bd0*/  LDC.64 R2, c[0x0][0x5a0] ;  /* 0x00016800ff027b82 */ /* 0x003e240000000a00 */
[----:B0-----:R-:W3:Y:S02]  /*0be0*/  LDG.E.64 R2, desc[UR20][R2.64] ;  /* 0x0000001402027981 */ /* 0x001ee4000c1e1b00 */
[----:B---3--:R-:W-:-:S04]  /*0bf0*/  ISETP.NE.U32.AND P1, PT, R2, RZ, PT ;  /* 0x000000ff0200720c */ /* 0x008fc80003f25070 */
[----:B------:R-:W-:-:S13]  /*0c00*/  ISETP.NE.AND.EX P1, PT, R3, RZ, PT, P1 ;  /* 0x000000ff0300720c */ /* 0x000fda0003f25310 */
[----:B------:R-:W-:Y:S05]  /*0c10*/  @!P1 BRA `(.L_x_9) ;  /* 0x0000000000089947 */ /* 0x000fea0003800000 */
[----:B------:R0:W5:Y:S01]  /*0c20*/  LD.E R16, desc[UR20][R2.64] ;  /* 0x0000001402107980 */ /* 0x000162000c101900 */
[----:B------:R-:W-:Y:S05]  /*0c30*/  BRA `(.L_x_10) ;  /* 0x0000000000207947 */ /* 0x000fea0003800000 */
.L_x_9:
[----:B------:R-:W-:Y:S02]  /*0c40*/  ULDC.64 UR4, c[0x0][0x590] ;  /* 0x0001640000047ab9 */ /* 0x000fe40000000a00 */
[----:B------:R-:W-:-:S04]  /*0c50*/  ISETP.NE.U32.AND P1, PT, RZ, UR4, PT ;  /* 0x00000004ff007c0c */ /* 0x000fc8000bf25070 */
[----:B------:R-:W-:-:S13]  /*0c60*/  ISETP.NE.AND.EX P1, PT, RZ, UR5, PT, P1 ;  /* 0x00000005ff007c0c */ /* 0x000fda000bf25310 */
[----:B------:R-:W-:Y:S05]  /*0c70*/  @!P1 BRA `(.L_x_11) ;  /* 0x00000000000c9947 */ /* 0x000fea0003800000 */
[----:B------:R-:W3:Y:S02]  /*0c80*/  LDC.64 R16, c[0x0][0x590] ;  /* 0x00016400ff107b82 */ /* 0x000ee40000000a00 */
[----:B---3--:R3:W5:Y:S01]  /*0c90*/  LDG.E R16, desc[UR20][R16.64] ;  /* 0x0000001410107981 */ /* 0x008762000c1e1900 */
[----:B------:R-:W-:Y:S05]  /*0ca0*/  BRA `(.L_x_10) ;  /* 0x0000000000047947 */ /* 0x000fea0003800000 */
.L_x_11:
[----:B------:R-:W4:Y:S02]  /*0cb0*/  LDC R16, c[0x0][0x584] ;  /* 0x00016100ff107b82 */ /* 0x000f240000000800 */
.L_x_10:
[----:B------:R-:W1:Y:S01]  /*0cc0*/  LDC R0, c[0x0][0x65c] ;  /* 0x00019700ff007b82 */ /* 0x000e620000000800 */
[----:B------:R-:W-:Y:S01]  /*0cd0*/  ULDC UR8, c[0x0][0x28c] ;  /* 0x0000a30000087ab9 */ /* 0x000fe20000000800 */
[----:B------:R-:W-:Y:S01]  /*0ce0*/  ISETP.NE.AND P1, PT, R6, 0x2, PT ;  /* 0x000000020600780c */ /* 0x000fe20003f25270 */
[----:B------:R-:W-:Y:S01]  /*0cf0*/  UIADD3 UR8, UR8, 0x7f, URZ ;  /* 0x0000007f08087890 */ /* 0x000fe2000fffe03f */
[----:B------:R-:W-:Y:S01]  /*0d00*/  IMAD.U32 R4, RZ, RZ, UR13 ;  /* 0x0000000dff047e24 */ /* 0x000fe2000f8e00ff */
[----:B------:R-:W-:Y:S01]  /*0d10*/  UMOV UR5, URZ ;  /* 0x0000003f00057c82 */ /* 0x000fe20008000000 */
[----:B------:R-:W-:Y:S01]  /*0d20*/  UMOV UR4, URZ ;  /* 0x0000003f00047c82 */ /* 0x000fe20008000000 */
[----:B------:R-:W-:-:S04]  /*0d30*/  USHF.R.S32.HI UR9, URZ, 0x1f, UR8 ;  /* 0x0000001f3f097899 */ /* 0x000fc80008011408 */
[----:B------:R-:W-:Y:S01]  /*0d40*/  ULEA.HI UR9, UR9, UR8, URZ, 0x7 ;  /* 0x0000000809097291 */ /* 0x000fe2000f8f383f */
[----:B-1----:R-:W-:-:S13]  /*0d50*/  ISETP.NE.AND P4, PT, R0, 0x1, PT ;  /* 0x000000010000780c */ /* 0x002fda0003f85270 */
[----:B0-----:R-:W0:Y:S01]  /*0d60*/  @P4 LDC R3, c[0x0][0x10] ;  /* 0x00000400ff034b82 */ /* 0x001e220000000800 */
[----:B------:R-:W-:Y:S02]  /*0d70*/  @P4 IMAD.MOV.U32 R15, RZ, RZ, RZ ;  /* 0x000000ffff0f4224 */ /* 0x000fe400078e00ff */
[----:B------:R-:W-:-:S05]  /*0d80*/  @P4 IMAD.MOV.U32 R5, RZ, RZ, RZ ;  /* 0x000000ffff054224 */ /* 0x000fca00078e00ff */
[----:B------:R-:W1:Y:S01]  /*0d90*/  @!P4 LDC R9, c[0x0][0xc] ;  /* 0x00000300ff09cb82 */ /* 0x000e620000000800 */
[----:B------:R-:W-:Y:S01]  /*0da0*/  ULDC UR6, c[0x0][0xc] ;  /* 0x0000030000067ab9 */ /* 0x000fe20000000800 */
[----:B------:R-:W-:Y:S02]  /*0db0*/  ULDC UR7, c[0x0][0x10] ;  /* 0x0000040000077ab9 */ /* 0x000fe40000000800 */
[----:B------:R-:W-:-:S04]  /*0dc0*/  UIMAD.WIDE.U32 UR6, UR6, UR7, URZ ;  /* 0x00000007060672a5 */ /* 0x000fc8000f8e003f */
[----:B------:R-:W3:Y:S01]  /*0dd0*/  LDC R8, c[0x0][0x14] ;  /* 0x00000500ff087b82 */ /* 0x000ee20000000800 */
[----:B0-----:R-:W-:Y:S01]  /*0de0*/  @P4 IMAD.WIDE.U32 R2, R3, UR13, R14 ;  /* 0x0000000d03024c25 */ /* 0x001fe2000f8e000e */
[----:B------:R-:W-:-:S03]  /*0df0*/  USHF.R.S32.HI UR13, URZ, 0x7, UR9 ;  /* 0x000000073f0d7899 */ /* 0x000fc60008011409 */
[----:B------:R-:W-:Y:S02]  /*0e00*/  @P4 IMAD.IADD R3, R3, 0x1, R5 ;  /* 0x0000000103034824 */ /* 0x000fe400078e0205 */
[----:B------:R-:W-:Y:S02]  /*0e10*/  IMAD.MOV.U32 R5, RZ, RZ, RZ ;  /* 0x000000ffff057224 */ /* 0x000fe400078e00ff */
[----:B-1----:R-:W-:-:S04]  /*0e20*/  @!P4 IMAD.WIDE.U32 R4, R14, R9, R4 ;  /* 0x000000090e04c225 */ /* 0x002fc800078e0004 */
[----:B------:R-:W-:Y:S02]  /*0e30*/  @!P4 IMAD.MOV.U32 R2, RZ, RZ, R4 ;  /* 0x000000ffff02c224 */ /* 0x000fe400078e0004 */
[C---:B---3--:R-:W-:Y:S02]  /*0e40*/  IMAD R17, R8.reuse, UR7, RZ ;  /* 0x0000000708117c24 */ /* 0x048fe4000f8e02ff */
[----:B------:R-:W-:Y:S01]  /*0e50*/  IMAD.WIDE.U32 R8, R8, UR6, RZ ;  /* 0x0000000608087c25 */ /* 0x000fe2000f8e00ff */
[----:B------:R-:W-:-:S03]  /*0e60*/  ULDC.64 UR6, c[0x0][0x650] ;  /* 0x0001940000067ab9 */ /* 0x000fc60000000a00 */
[----:B------:R-:W-:Y:S02]  /*0e70*/  @!P4 IMAD.MOV.U32 R3, RZ, RZ, R5 ;  /* 0x000000ffff03c224 */ /* 0x000fe400078e0005 */
[----:B------:R-:W-:Y:S01]  /*0e80*/  IMAD.IADD R0, R9, 0x1, R17 ;  /* 0x0000000109007824 */ /* 0x000fe200078e0211 */
[----:B------:R-:W-:Y:S06]  /*0e90*/  @P1 BRA `(.L_x_12) ;  /* 0x0000000000241947 */ /* 0x000fec0003800000 */
[----:B------:R-:W-:Y:S01]  /*0ea0*/  USHF.R.U32.HI UR4, URZ, 0x1, UR13 ;  /* 0x000000013f047899 */ /* 0x000fe2000801160d */
[----:B------:R-:W-:Y:S01]  /*0eb0*/  IADD3 R2, P1, R2, R8, RZ ;  /* 0x0000000802027210 */ /* 0x000fe20007f3e0ff */
[----:B------:R-:W-:Y:S02]  /*0ec0*/  UISETP.GE.U32.AND UP0, UPT, UR13, 0xe, UPT ;  /* 0x0000000e0d00788c */ /* 0x000fe4000bf06070 */
[----:B------:R-:W-:Y:S02]  /*0ed0*/  UIMAD.WIDE.U32 UR4, UR4, -0x6db6db6d, URZ ;  /* 0x92492493040478a5 */ /* 0x000fe4000f8e003f */
[----:B------:R-:W-:Y:S02]  /*0ee0*/  IMAD.X R3, R0, 0x1, R3, P1 ;  /* 0x0000000100037824 */ /* 0x000fe400008e0603 */
[----:B------:R-:W-:-:S03]  /*0ef0*/  USHF.R.U32.HI UR5, URZ, 0x2, UR5 ;  /* 0x000000023f057899 */ /* 0x000fc60008011605 */
[----:B------:R-:W-:Y:S02]  /*0f00*/  UMOV UR4, URZ ;  /* 0x0000003f00047c82 */ /* 0x000fe40008000000 */
[----:B------:R-:W-:Y:S02]  /*0f10*/  @UP0 ULOP3.LUT UR4, UR5, 0x1, URZ, 0xc0, !UPT ;  /* 0x0000000105040892 */ /* 0x000fe4000f8ec03f */
[----:B------:R-:W-:-:S12]  /*0f20*/  UIMAD UR5, UR5, -0xe, UR13 ;  /* 0xfffffff2050578a4 */ /* 0x000fd8000f8e020d */
.L_x_12:
[----:B------:R-:W-:Y:S01]  /*0f30*/  ISETP.GE.U32.AND P1, PT, R2, UR6, PT ;  /* 0x0000000602007c0c */ /* 0x000fe2000bf26070 */
[----:B------:R-:W-:Y:S01]  /*0f40*/  IMAD.MOV.U32 R6, RZ, RZ, -0x1 ;  /* 0xffffffffff067424 */ /* 0x000fe200078e00ff */
[----:B------:R-:W-:Y:S01]  /*0f50*/  PRMT R17, RZ, 0x7610, R17 ;  /* 0x00007610ff117816 */ /* 0x000fe20000000011 */
[----:B------:R-:W-:Y:S01]  /*0f60*/  IMAD.MOV.U32 R4, RZ, RZ, -0x1 ;  /* 0xffffffffff047424 */ /* 0x000fe200078e00ff */
[----:B------:R-:W-:Y:S01]  /*0f70*/  ISETP.GE.U32.AND.EX P1, PT, R3, UR7, PT, P1 ;  /* 0x0000000703007c0c */ /* 0x000fe2000bf26110 */
[----:B------:R-:W-:-:S12]  /*0f80*/  IMAD.MOV.U32 R5, RZ, RZ, -0x1 ;  /* 0xffffffffff057424 */ /* 0x000fd800078e00ff */
[----:B------:R-:W-:Y:S05]  /*0f90*/  @P1 BRA `(.L_x_13) ;  /* 0x0000000400241947 */ /* 0x000fea0003800000 */
[----:B------:R-:W0:Y:S01]  /*0fa0*/  LDC.64 R28, c[0x0][0x628] ;  /* 0x00018a00ff1c7b82 */ /* 0x000e220000000a00 */
[----:B------:R-:W-:Y:S02]  /*0fb0*/  IMAD.MOV.U32 R4, RZ, RZ, R2 ;  /* 0x000000ffff047224 */ /* 0x000fe400078e0002 */
[----:B------:R-:W-:-:S05]  /*0fc0*/  IMAD.MOV.U32 R5, RZ, RZ, R3 ;  /* 0x000000ffff057224 */ /* 0x000fca00078e0003 */
[----:B------:R-:W1:Y:S08]  /*0fd0*/  LDC R6, c[0x0][0x630] ;  /* 0x00018c00ff067b82 */ /* 0x000e700000000800 */
[----:B------:R-:W3:Y:S01]  /*0fe0*/  LDC.64 R30, c[0x0][0x620] ;  /* 0x00018800ff1e7b82 */ /* 0x000ee20000000a00 */
[----:B0-----:R-:W-:-:S04]  /*0ff0*/  ISETP.NE.U32.AND P1, PT, R28, RZ, PT ;  /* 0x000000ff1c00720c */ /* 0x001fc80003f25070 */
[----:B------:R-:W-:-:S13]  /*1000*/  ISETP.NE.AND.EX P1, PT, R29, RZ, PT, P1 ;  /* 0x000000ff1d00720c */ /* 0x000fda0003f25310 */
[----:B-1-3--:R-:W-:Y:S05]  /*1010*/  @!P1 BRA `(.L_x_14) ;  /* 0x0000000000289947 */ /* 0x00afea0003800000 */
[----:B------:R-:W0:Y:S02]  /*1020*/  LDC R17, c[0x0][0x634] ;  /* 0x00018d00ff117b82 */ /* 0x000e240000000800 */
[----:B0-----:R-:W-:-:S05]  /*1030*/  IADD3 R17, P1, R2, R17, RZ ;  /* 0x0000001102117210 */ /* 0x001fca0007f3e0ff */
[----:B------:R-:W-:-:S04]  /*1040*/  IMAD.X R27, RZ, RZ, R3, P1 ;  /* 0x000000ffff1b7224 */ /* 0x000fc800008e0603 */
[----:B------:R-:W-:-:S04]  /*1050*/  IMAD.WIDE.U32 R4, R27, R28, RZ ;  /* 0x0000001c1b047225 */ /* 0x000fc800078e00ff */
[----:B------:R-:W-:-:S04]  /*1060*/  IMAD.WIDE.U32 R18, P1, R17, R29, R4 ;  /* 0x0000001d11127225 */ /* 0x000fc80007820004 */
[----:B------:R-:W-:-:S04]  /*1070*/  IMAD.WIDE.U32 R4, R17, R28, RZ ;  /* 0x0000001c11047225 */ /* 0x000fc800078e00ff */
[----:B------:R-:W-:Y:S01]  /*1080*/  IMAD.X R21, RZ, RZ, RZ, P1 ;  /* 0x000000ffff157224 */ /* 0x000fe200008e06ff */
[----:B------:R-:W-:Y:S01]  /*1090*/  IADD3 RZ, P1, R5, R18, RZ ;  /* 0x0000001205ff7210 */ /* 0x000fe20007f3e0ff */
[----:B------:R-:W-:-:S04]  /*10a0*/  IMAD.MOV.U32 R20, RZ, RZ, R19 ;  /* 0x000000ffff147224 */ /* 0x000fc800078e0013 */
[----:B------:R-:W-:-:S08]  /*10b0*/  IMAD.WIDE.U32.X R4, R27, R29, R20, P1 ;  /* 0x0000001d1b047225 */ /* 0x000fd000008e0414 */
.L_x_14:
[----:B------:R-:W0:Y:S01]  /*10c0*/  LDC.64 R32, c[0x0][0x640] ;  /* 0x00019000ff207b82 */ /* 0x000e220000000a00 */
[-CC-:B------:R-:W-:Y:S01]  /*10d0*/  SHF.R.U64 R37, R4, R6.reuse, R5.reuse ;  /* 0x0000000604257219 */ /* 0x180fe20000001205 */
[----:B------:R-:W-:Y:S01]  /*10e0*/  IMAD.MOV.U32 R35, RZ, RZ, 0x1 ;  /* 0x00000001ff237424 */ /* 0x000fe200078e00ff */
[----:B------:R-:W-:Y:S02]  /*10f0*/  SHF.R.U32.HI R4, RZ, R6, R5 ;  /* 0x00000006ff047219 */ /* 0x000fe40000011605 */
[----:B------:R-:W-:-:S03]  /*1100*/  IADD3 R17, P1, RZ, -R37, RZ ;  /* 0x80000025ff117210 */ /* 0x000fc60007f3e0ff */
[----:B------:R-:W1:Y:S02]  /*1110*/  LDC R18, c[0x0][0x618] ;  /* 0x00018600ff127b82 */ /* 0x000e640000000800 */
[----:B------:R-:W-:-:S04]  /*1120*/  IMAD.X R5, RZ, RZ, ~R4, P1 ;  /* 0x000000ffff057224 */ /* 0x000fc800008e0e04 */
[-C--:B------:R-:W-:Y:S02]  /*1130*/  IMAD R6, R5, R30.reuse, RZ ;  /* 0x0000001e05067224 */ /* 0x080fe400078e02ff */
[----:B------:R-:W3:Y:S01]  /*1140*/  LDC R19, c[0x0][0x608] ;  /* 0x00018200ff137b82 */ /* 0x000ee20000000800 */
[----:B------:R-:W-:-:S04]  /*1150*/  IMAD.WIDE.U32 R4, R17, R30, R2 ;  /* 0x0000001e11047225 */ /* 0x000fc800078e0002 */
[----:B------:R-:W-:-:S03]  /*1160*/  IMAD R17, R17, R31, R6 ;  /* 0x0000001f11117224 */ /* 0x000fc600078e0206 */
[----:B------:R-:W2:Y:S01]  /*1170*/  LDC R28, c[0x0][0x658] ;  /* 0x00019600ff1c7b82 */ /* 0x000ea20000000800 */
[----:B------:R-:W-:Y:S01]  /*1180*/  IMAD.IADD R5, R5, 0x1, R17 ;  /* 0x0000000105057824 */ /* 0x000fe200078e0211 */
[----:B0-----:R-:W-:Y:S01]  /*1190*/  ISETP.NE.U32.AND P1, PT, R32, RZ, PT ;  /* 0x000000ff2000720c */ /* 0x001fe20003f25070 */
[----:B------:R-:W-:-:S03]  /*11a0*/  IMAD.MOV.U32 R17, RZ, RZ, -0x1 ;  /* 0xffffffffff117424 */ /* 0x000fc600078e00ff */
[----:B------:R-:W-:Y:S02]  /*11b0*/  ISETP.NE.AND.EX P1, PT, R33, RZ, PT, P1 ;  /* 0x000000ff2100720c */ /* 0x000fe40003f25310 */
[----:B------:R-:W0:Y:S01]  /*11c0*/  LDC R31, c[0x0][0x600] ;  /* 0x00018000ff1f7b82 */ /* 0x000e220000000800 */
[-CC-:B-1----:R-:W-:Y:S02]  /*11d0*/  SHF.R.U64 R29, R4, R18.reuse, R5.reuse ;  /* 0x00000012041d7219 */ /* 0x182fe40000001205 */
[----:B------:R-:W-:-:S05]  /*11e0*/  SHF.R.U32.HI R4, RZ, R18, R5 ;  /* 0x00000012ff047219 */ /* 0x000fca0000011605 */
[----:B------:R-:W1:Y:S01]  /*11f0*/  LDC R30, c[0x0][0x648] ;  /* 0x00019200ff1e7b82 */ /* 0x000e620000000800 */
[-CC-:B---3--:R-:W-:Y:S02]  /*1200*/  SHF.R.U64 R39, R29, R19.reuse, R4.reuse ;  /* 0x000000131d277219 */ /* 0x188fe40000001204 */
[----:B------:R-:W-:-:S05]  /*1210*/  SHF.R.U32.HI R5, RZ, R19, R4 ;  /* 0x00000013ff057219 */ /* 0x000fca0000011604 */
[----:B------:R-:W3:Y:S01]  /*1220*/  LDC R34, c[0x0][0x638] ;  /* 0x00018e00ff227b82 */ /* 0x000ee20000000800 */
[-C--:B--2---:R-:W-:Y:S02]  /*1230*/  SHF.L.U32 R4, R17, R28.reuse, RZ ;  /* 0x0000001c11047219 */ /* 0x084fe400000006ff */
[--C-:B------:R-:W-:Y:S02]  /*1240*/  SHF.R.U64 R38, R39, R28, R5.reuse ;  /* 0x0000001c27267219 */ /* 0x100fe40000001205 */
[----:B------:R-:W-:Y:S02]  /*1250*/  LOP3.LUT R6, RZ, R4, RZ, 0x33, !PT ;  /* 0x00000004ff067212 */ /* 0x000fe400078e33ff */
[----:B------:R-:W-:Y:S01]  /*1260*/  SHF.R.U32.HI R5, RZ, R28, R5 ;  /* 0x0000001cff057219 */ /* 0x000fe20000011605 */
[----:B------:R-:W2:Y:S01]  /*1270*/  LDC R36, c[0x0][0x610] ;  /* 0x00018400ff247b82 */ /* 0x000ea20000000800 */
[----:B------:R-:W-:Y:S01]  /*1280*/  IMAD.MOV.U32 R4, RZ, RZ, R38 ;  /* 0x000000ffff047224 */ /* 0x000fe200078e0026 */
[----:B------:R-:W-:Y:S06]  /*1290*/  @!P1 BRA `(.L_x_15) ;  /* 0x0000000000289947 */ /* 0x000fec0003800000 */
[----:B------:R-:W4:Y:S02]  /*12a0*/  LDC R17, c[0x0][0x64c] ;  /* 0x00019300ff117b82 */ /* 0x000f240000000800 */
[----:B----4-:R-:W-:-:S05]  /*12b0*/  IADD3 R17, P1, R38, R17, RZ ;  /* 0x0000001126117210 */ /* 0x010fca0007f3e0ff */
        /* <DEDUP_REMOVED lines=8> */
.L_x_15:
[----:B-1----:R-:W-:Y:S01]  /*1340*/  SHF.R.U64 R15, R4, R30, R5 ;  /* 0x0000001e040f7219 */ /* 0x002fe20000001205 */
[----:B------:R-:W-:Y:S01]  /*1350*/  @P4 IMAD R24, R25, R26, R14 ;  /* 0x0000001a19184224 */ /* 0x000fe200078e020e */
[----:B------:R-:W-:Y:S01]  /*1360*/  LOP3.LUT R5, R39, R6, RZ, 0xc0, !PT ;  /* 0x0000000627057212 */ /* 0x000fe200078ec0ff */
[----:B0-----:R-:W-:Y:S01]  /*1370*/  VIADD R6, R31, 0xffffffff ;  /* 0xffffffff1f067836 */ /* 0x001fe20000000000 */
[----:B------:R-:W-:Y:S01]  /*1380*/  SHF.L.U32 R4, R35, R28, RZ ;  /* 0x0000001c23047219 */ /* 0x000fe200000006ff */
[----:B------:R-:W-:-:S03]  /*1390*/  IMAD.MOV R17, RZ, RZ, -R15 ;  /* 0x000000ffff117224 */ /* 0x000fc600078e0a0f */
[----:B------:R-:W-:Y:S01]  /*13a0*/  LOP3.LUT R29, R29, R6, RZ, 0xc0, !PT ;  /* 0x000000061d1d7212 */ /* 0x000fe200078ec0ff */
[----:B------:R-:W-:Y:S02]  /*13b0*/  IMAD R5, R4, R15, R5 ;  /* 0x0000000f04057224 */ /* 0x000fe400078e0205 */
[----:B---3--:R-:W-:Y:S02]  /*13c0*/  IMAD R4, R17, R34, R38 ;  /* 0x0000002211047224 */ /* 0x008fe400078e0226 */
[----:B--2---:R-:W-:Y:S02]  /*13d0*/  IMAD R6, R5, R36, R24 ;  /* 0x0000002405067224 */ /* 0x004fe400078e0218 */
[----:B------:R-:W-:Y:S02]  /*13e0*/  IMAD R5, R4, R31, R29 ;  /* 0x0000001f04057224 */ /* 0x000fe400078e021d */
[----:B------:R-:W-:-:S03]  /*13f0*/  IMAD.MOV.U32 R17, RZ, RZ, 0x1 ;  /* 0x00000001ff117424 */ /* 0x000fc600078e00ff */
[----:B------:R-:W-:Y:S02]  /*1400*/  SEL R4, R5, R6, !P4 ;  /* 0x0000000605047207 */ /* 0x000fe40006000000 */
[----:B------:R-:W-:Y:S01]  /*1410*/  SEL R6, R6, R5, !P4 ;  /* 0x0000000506067207 */ /* 0x000fe20006000000 */
[----:B------:R-:W-:-:S07]  /*1420*/  IMAD.MOV.U32 R5, RZ, RZ, R37 ;  /* 0x000000ffff057224 */ /* 0x000fce00078e0025 */
.L_x_13:
[----:B------:R-:W-:Y:S05]  /*1430*/  @!P3 BRA `(.L_x_16) ;  /* 0x00000000000cb947 */ /* 0x000fea0003800000 */
[----:B------:R-:W-:Y:S01]  /*1440*/  UCGABAR_WAIT ;  /* 0x0000000000007dc7 */ /* 0x000fe20008000000 */
[----:B------:R-:W-:Y:S01]  /*1450*/  CCTL.IVALL ;  /* 0x00000000ff00798f */ /* 0x000fe20002000000 */
[----:B------:R-:W-:Y:S05]  /*1460*/  BRA `(.L_x_17) ;  /* 0x0000000000047947 */ /* 0x000fea0003800000 */
.L_x_16:
[----:B------:R-:W-:Y:S06]  /*1470*/  BAR.SYNC.DEFER_BLOCKING 0x0 ;  /* 0x0000000000007b1d */ /* 0x000fec0000010000 */
.L_x_17:
[----:B------:R-:W-:Y:S05]  /*1480*/  @!P2 BRA `(.L_x_18) ;  /* 0x00000044005ca947 */ /* 0x000fea0003800000 */
[----:B------:R-:W-:-:S13]  /*1490*/  ISETP.GT.U32.AND P1, PT, R40, 0x1, PT ;  /* 0x000000012800780c */ /* 0x000fda0003f24070 */
[----:B------:R-:W-:Y:S05]  /*14a0*/  @P1 EXIT ;  /* 0x000000000000194d */ /* 0x000fea0003800000 */
.L_x_19:
[----:B------:R-:W-:-:S08]  /*14b0*/  NOP ;  /* 0x0000000000007918 */ /* 0x000fd00000000000 */
[----:B------:R-:W0:Y:S02]  /*14c0*/  USETMAXREG.TRY_ALLOC.CTAPOOL UP0, 0xe8 ;  /* 0x000000e8000079c8 */ /* 0x000e240008000600 */
[----:B0-----:R-:W-:-:S13]  /*14d0*/  PLOP3.LUT P1, PT, PT, PT, UP0, 0x80, 0x0 ;  /* 0x000000000000781c */ /* 0x001fda0003f2f008 */
[----:B------:R-:W-:Y:S05]  /*14e0*/  @!P1 BRA `(.L_x_19) ;  /* 0xfffffffc00f09947 */ /* 0x000fea000383ffff */
[----:B------:R-:W-:-:S13]  /*14f0*/  LOP3.LUT P1, RZ, R17, 0xff, RZ, 0xc0, !PT ;  /* 0x000000ff11ff7812 */ /* 0x000fda000782c0ff */
[----:B------:R-:W-:Y:S05]  /*1500*/  @!P1 EXIT ;  /* 0x000000000000994d */ /* 0x000fea0003800000 */
[----:B------:R-:W0:Y:S01]  /*1510*/  S2UR UR6, SR_CgaCtaId ;  /* 0x00000000000679c3 */ /* 0x000e220000008800 */
[CC--:B------:R-:W-:Y:S01]  /*1520*/  LEA.HI R11, R23.reuse, R10.reuse, RZ, 0x2 ;  /* 0x0000000a170b7211 */ /* 0x0c0fe200078f10ff */
[----:B------:R-:W-:Y:S01]  /*1530*/  UIADD3 UR7, UR11, -0x1, URZ ;  /* 0xffffffff0b077890 */ /* 0x000fe2000fffe03f */
[----:B------:R-:W-:Y:S01]  /*1540*/  LEA.HI R23, R23, R10, RZ, 0x5 ;  /* 0x0000000a17177211 */ /* 0x000fe200078f28ff */
[----:B------:R-:W-:Y:S01]  /*1550*/  UMOV UR9, 0x400 ;  /* 0x0000040000097882 */ /* 0x000fe20000000000 */
[--C-:B------:R-:W-:Y:S01]  /*1560*/  SHF.R.S32.HI R14, RZ, 0x2, R11.reuse ;  /* 0x00000002ff0e7819 */ /* 0x100fe2000001140b */
[----:B------:R-:W-:Y:S01]  /*1570*/  UISETP.LT.AND UP0, UPT, UR13, 0x1, UPT ;  /* 0x000000010d00788c */ /* 0x000fe2000bf01270 */
[----:B------:R-:W-:Y:S01]  /*1580*/  SHF.R.S32.HI R15, RZ, 0x1f, R11 ;  /* 0x0000001fff0f7819 */ /* 0x000fe2000001140b */
[----:B------:R-:W-:Y:S01]  /*1590*/  USHF.L.U32 UR22, UR13, 0x1, URZ ;  /* 0x000000010d167899 */ /* 0x000fe2000800063f */
[----:B------:R-:W-:Y:S01]  /*15a0*/  SHF.R.S32.HI R23, RZ, 0x5, R23 ;  /* 0x00000005ff177819 */ /* 0x000fe20000011417 */
[----:B------:R-:W-:Y:S01]  /*15b0*/  USEL UR10, UR13, 0x1, UP0 ;  /* 0x000000010d0a7887 */ /* 0x000fe20008000000 */
[----:B------:R-:W-:Y:S01]  /*15c0*/  LEA.HI R15, R15, R14, RZ, 0x3 ;  /* 0x0000000e0f0f7211 */ /* 0x000fe200078f18ff */
[----:B------:R-:W-:Y:S01]  /*15d0*/  UISETP.NE.AND UP0, UPT, UR7, URZ, UPT ;  /* 0x0000003f0700728c */ /* 0x000fe2000bf05270 */
[----:B------:R-:W-:Y:S01]  /*15e0*/  LOP3.LUT R17, R11, 0xfffffffc, RZ, 0xc0, !PT ;  /* 0xfffffffc0b117812 */ /* 0x000fe200078ec0ff */
[----:B------:R-:W-:Y:S01]  /*15f0*/  UIADD3 UR10, -UR10, UR13, URZ ;  /* 0x0000000d0a0a7290 */ /* 0x000fe2000fffe13f */
[----:B------:R-:W-:Y:S01]  /*1600*/  LOP3.LUT R15, R15, 0xfffffff8, RZ, 0xc0, !PT ;  /* 0xfffffff80f0f7812 */ /* 0x000fe200078ec0ff */
[----:B------:R-:W-:Y:S01]  /*1610*/  USEL UR16, URZ, 0x1, UP0 ;  /* 0x000000013f107887 */ /* 0x000fe20008000000 */
[----:B------:R-:W-:Y:S01]  /*1620*/  LOP3.LUT R87, R7, 0x1, RZ, 0xfc, !PT ;  /* 0x0000000107577812 */ /* 0x000fe200078efcff */
[----:B------:R-:W-:-:S02]  /*1630*/  IMAD.IADD R17, R10, 0x1, -R17 ;  /* 0x000000010a117824 */ /* 0x000fc400078e0a11 */
[----:B------:R-:W-:Y:S02]  /*1640*/  IMAD.IADD R14, R14, 0x1, -R15 ;  /* 0x000000010e0e7824 */ /* 0x000fe400078e0a0f */
[----:B------:R-:W-:Y:S01]  /*1650*/  IMAD.U32 R88, RZ, RZ, UR16 ;  /* 0x00000010ff587e24 */ /* 0x000fe2000f8e00ff */
[----:B0-----:R-:W-:Y:S02]  /*1660*/  ULEA UR9, UR6, UR9, 0x18 ;  /* 0x0000000906097291 */ /* 0x001fe4000f8ec03f */
[--C-:B------:R-:W-:Y:S01]  /*1670*/  SHF.R.S32.HI R15, RZ, 0x1f, R14.reuse ;  /* 0x0000001fff0f7819 */ /* 0x100fe2000001140e */
[----:B------:R-:W-:Y:S01]  /*1680*/  USHF.L.U32 UR6, UR7, 0x3, URZ ;  /* 0x0000000307067899 */ /* 0x000fe2000800063f */
[C-C-:B------:R-:W-:Y:S01]  /*1690*/  IMAD R20, R23.reuse, -0x10, -R14.reuse ;  /* 0xfffffff017147824 */ /* 0x140fe200078e0a0e */
[----:B------:R-:W-:Y:S02]  /*16a0*/  UIADD3 UR7, UR9, 0x200, URZ ;  /* 0x0000020009077890 */ /* 0x000fe4000fffe03f */
[----:B------:R-:W-:Y:S01]  /*16b0*/  ULOP3.LUT UR6, UR6, 0x8, URZ, 0xc0, !UPT ;  /* 0x0000000806067892 */ /* 0x000fe2000f8ec03f */
[----:B------:R-:W-:Y:S01]  /*16c0*/  IMAD.WIDE R10, R23, 0x10, R14 ;  /* 0x00000010170a7825 */ /* 0x000fe200078e020e */
[----:B------:R-:W-:-:S02]  /*16d0*/  UIADD3 UR8, UR9, 0x1c200, URZ ;  /* 0x0001c20009087890 */ /* 0x000fc4000fffe03f */
[----:B------:R-:W-:Y:S02]  /*16e0*/  USHF.R.U32.HI UR7, URZ, 0x4, UR7 ;  /* 0x000000043f077899 */ /* 0x000fe40008011607 */
[----:B------:R-:W-:Y:S02]  /*16f0*/  USHF.R.U32.HI UR8, URZ, 0x4, UR8 ;  /* 0x000000043f087899 */ /* 0x000fe40008011608 */
[----:B------:R-:W-:Y:S02]  /*1700*/  ULOP3.LUT UR24, UR6, 0x8, URZ, 0x3c, !UPT ;  /* 0x0000000806187892 */ /* 0x000fe4000f8e3c3f */
[----:B------:R-:W-:Y:S02]  /*1710*/  ULOP3.LUT UR12, UR6, 0x18, URZ, 0x3c, !UPT ;  /* 0x00000018060c7892 */ /* 0x000fe4000f8e3c3f */
[----:B------:R-:W-:Y:S01]  /*1720*/  UIADD3 UR23, UR9, 0xf0, URZ ;  /* 0x000000f009177890 */ /* 0x000fe2000fffe03f */
[----:B------:R-:W-:Y:S01]  /*1730*/  ULDC UR6, c[0x0][0x284] ;  /* 0x0000a10000067ab9 */ /* 0x000fe20000000800 */
[----:B------:R-:W-:Y:S01]  /*1740*/  ULOP3.LUT UR7, UR7, 0x3fff, URZ, 0xc0, !UPT ;  /* 0x00003fff07077892 */ /* 0x000fe2000f8ec03f */
[----:B------:R-:W-:Y:S01]  /*1750*/  VIADD R20, R20, UR6 ;  /* 0x0000000614147c36 */ /* 0x000fe20008000000 */
[----:B------:R-:W-:-:S02]  /*1760*/  ULOP3.LUT UR8, UR8, 0x3fff, URZ, 0xc0, !UPT ;  /* 0x00003fff08087892 */ /* 0x000fc4000f8ec03f */
[----:B------:R-:W-:Y:S02]  /*1770*/  ULEA UR11, UR11, UR23, 0x3 ;  /* 0x000000170b0b7291 */ /* 0x000fe4000f8e183f */
[----:B------:R-:W-:Y:S02]  /*1780*/  ULOP3.LUT UR14, UR7, 0x10000, URZ, 0xfc, !UPT ;  /* 0x00010000070e7892 */ /* 0x000fe4000f8efc3f */
[----:B------:R-:W-:-:S12]  /*1790*/  ULOP3.LUT UR15, UR8, 0x10000, URZ, 0xfc, !UPT ;  /* 0x00010000080f7892 */ /* 0x000fd8000f8efc3f */
.L_x_112:
[----:B------:R-:W-:Y:S01]  /*17a0*/  SHF.L.U32 R14, R88, 0x1f, RZ ;  /* 0x0000001f580e7819 */ /* 0x000fe200000006ff */
[----:B------:R-:W0:Y:S01]  /*17b0*/  LDC R15, c[0x0][0x28c] ;  /* 0x0000a300ff0f7b82 */ /* 0x000e220000000800 */
[----:B------:R-:W-:Y:S01]  /*17c0*/  UMOV UR6, URZ ;  /* 0x0000003f00067c82 */ /* 0x000fe20008000000 */
[----:B------:R-:W-:Y:S01]  /*17d0*/  UMOV UR25, UR5 ;  /* 0x0000000500197c82 */ /* 0x000fe20008000000 */
[----:B------:R-:W1:Y:S01]  /*17e0*/  SYNCS.PHASECHK.TRANS64.TRYWAIT P1, [UR11+-0x8], R14 ;  /* 0xfffff80eff0075a7 */ /* 0x000e62000802014b */
[----:B0-----:R-:W-:Y:S01]  /*17f0*/  ISETP.GE.AND P2, PT, R15, 0x1, PT ;  /* 0x000000010f00780c */ /* 0x001fe20003f46270 */
[----:B-1-34-:R-:W-:-:S12]  /*1800*/  @!P1 BRA `(.L_x_20) ;  /* 0x0000005400e09947 */ /* 0x01afd80003800000 */
.L_x_144:
[----:B------:R-:W-:Y:S01]  /*1810*/  UMOV UR7, URZ ;  /* 0x0000003f00077c82 */ /* 0x000fe20008000000 */
[----:B------:R-:W-:Y:S01]  /*1820*/  UMOV UR8, URZ ;  /* 0x0000003f00087c82 */ /* 0x000fe20008000000 */
[----:B------:R-:W-:Y:S01]  /*1830*/  CS2R R56, SRZ ;  /* 0x0000000000387805 */ /* 0x000fe2000001ff00 */
[----:B------:R-:W-:Y:S01]  /*1840*/  IMAD.MOV.U32 R21, RZ, RZ, RZ ;  /* 0x000000ffff157224 */ /* 0x000fe200078e00ff */
[----:B------:R-:W-:Y:S02]  /*1850*/  CS2R R58, SRZ ;  /* 0x00000000003a7805 */ /* 0x000fe4000001ff00 */
[----:B------:R-:W-:Y:S02]  /*1860*/  CS2R R60, SRZ ;  /* 0x00000000003c7805 */ /* 0x000fe4000001ff00 */
[----:B------:R-:W-:Y:S02]  /*1870*/  CS2R R62, SRZ ;  /* 0x00000000003e7805 */ /* 0x000fe4000001ff00 */
[----:B------:R-:W-:-:S02]  /*1880*/  CS2R R64, SRZ ;  /* 0x0000000000407805 */ /* 0x000fc4000001ff00 */
[----:B------:R-:W-:Y:S02]  /*1890*/  CS2R R66, SRZ ;  /* 0x0000000000427805 */ /* 0x000fe4000001ff00 */
[----:B------:R-:W-:Y:S02]  /*18a0*/  CS2R R68, SRZ ;  /* 0x0000000000447805 */ /* 0x000fe4000001ff00 */
[----:B------:R-:W-:Y:S02]  /*18b0*/  CS2R R70, SRZ ;  /* 0x0000000000467805 */ /* 0x000fe4000001ff00 */
[----:B------:R-:W-:Y:S02]  /*18c0*/  CS2R R72, SRZ ;  /* 0x0000000000487805 */ /* 0x000fe4000001ff00 */
[----:B------:R-:W-:Y:S02]  /*18d0*/  CS2R R74, SRZ ;  /* 0x00000000004a7805 */ /* 0x000fe4000001ff00 */
[----:B------:R-:W-:-:S02]  /*18e0*/  CS2R R76, SRZ ;  /* 0x00000000004c7805 */ /* 0x000fc4000001ff00 */
[----:B------:R-:W-:Y:S02]  /*18f0*/  CS2R R78, SRZ ;  /* 0x00000000004e7805 */ /* 0x000fe4000001ff00 */
[----:B------:R-:W-:Y:S02]  /*1900*/  CS2R R80, SRZ ;  /* 0x0000000000507805 */ /* 0x000fe4000001ff00 */
[----:B------:R-:W-:Y:S02]  /*1910*/  CS2R R82, SRZ ;  /* 0x0000000000527805 */ /* 0x000fe4000001ff00 */
[----:B------:R-:W-:Y:S01]  /*1920*/  CS2R R84, SRZ ;  /* 0x0000000000547805 */ /* 0x000fe2000001ff00 */
[----:B------:R-:W-:Y:S01]  /*1930*/  IMAD.MOV.U32 R86, RZ, RZ, RZ ;  /* 0x000000ffff567224 */ /* 0x000fe200078e00ff */
[----:B------:R-:W-:Y:S01]  /*1940*/  CS2R R24, SRZ ;  /* 0x0000000000187805 */ /* 0x000fe2000001ff00 */
[----:B------:R-:W-:Y:S01]  /*1950*/  IMAD.U32 R22, RZ, RZ, UR4 ;  /* 0x00000004ff167e24 */ /* 0x000fe2000f8e00ff */
        /* <DEDUP_REMOVED lines=14> */
[----:B------:R-:W-:Y:S01]  /*1a40*/  CS2R R54, SRZ ;  /* 0x0000000000367805 */ /* 0x000fe2000001ff00 */
[----:B------:R-:W-:Y:S06]  /*1a50*/  @!P2 BRA `(.L_x_21) ;  /* 0x00000004008ca947 */ /* 0x000fec0003800000 */
[----:B------:R-:W-:-:S13]  /*1a60*/  ISETP.NE.AND P2, PT, R87, 0x3, PT ;  /* 0x000000035700780c */ /* 0x000fda0003f45270 */
[----:B------:R-:W-:Y:S05]  /*1a70*/  @!P2 BRA `(.L_x_22) ;  /* 0x000000000004a947 */ /* 0x000fea0003800000 */
[----:B------:R-:W-:Y:S01]  /*1a80*/  BPT.TRAP 0x1 ;  /* 0x000000040000795c */ /* 0x000fe20000300000 */
.L_x_22:
[----:B------:R-:W-:Y:S01]  /*1a90*/  ULEA UR6, UR5, UR9, 0x3 ;  /* 0x0000000905067291 */ /* 0x000fe2000f8e183f */
[----:B0-----:R-:W-:-:S05]  /*1aa0*/  IMAD.U32 R14, RZ, RZ, UR4 ;  /* 0x00000004ff0e7e24 */ /* 0x001fca000f8e00ff */
[----:B------:R-:W-:-:S04]  /*1ab0*/  SHF.L.U32 R14, R14, 0x1f, RZ ;  /* 0x0000001f0e0e7819 */ /* 0x000fc800000006ff */
[----:B------:R0:W1:Y:S01]  /*1ac0*/  SYNCS.PHASECHK.TRANS64.TRYWAIT P1, [UR6], R14 ;  /* 0x0000000eff0075a7 */ /* 0x0000620008020146 */
[----:B------:R-:W-:Y:S05]  /*1ad0*/  @!P2 BRA `(.L_x_23) ;  /* 0x000000000004a947 */ /* 0x000fea0003800000 */
[----:B------:R-:W-:Y:S01]  /*1ae0*/  BPT.TRAP 0x1 ;  /* 0x000000040000795c */ /* 0x000fe20000300000 */
.L_x_23:
[----:B-1----:R-:W-:Y:S05]  /*1af0*/  @P1 BRA `(.L_x_24) ;  /* 0x0000000000081947 */ /* 0x002fea0003800000 */
[----:B------:R-:W1:Y:S02]  /*1b00*/  SYNCS.PHASECHK.TRANS64.TRYWAIT P1, [UR6], R14 ;  /* 0x0000000eff0075a7 */ /* 0x000e640008020146 */
[----:B-1----:R-:W-:Y:S05]  /*1b10*/  @!P1 BRA `(.L_x_25) ;  /* 0x0000005400349947 */ /* 0x002fea0003800000 */
.L_x_24:
[----:B------:R-:W-:Y:S01]  /*1b20*/  ULEA UR6, UR5, UR14, 0x9 ;  /* 0x0000000e05067291 */ /* 0x000fe2000f8e483f */
[----:B------:R-:W-:Y:S01]  /*1b30*/  WARPGROUP.ARRIVE ;  /* 0x00000000000079c5 */ /* 0x000fe20000000000 */
[----:B------:R-:W-:Y:S01]  /*1b40*/  ULEA UR7, UR5, UR15, 0x9 ;  /* 0x0000000f05077291 */ /* 0x000fe2000f8e483f */
[----:B------:R-:W-:Y:S01]  /*1b50*/  CS2R R56, SRZ ;  /* 0x0000000000387805 */ /* 0x000fe2000001ff00 */
[----:B------:R-:W-:Y:S01]  /*1b60*/  UMOV UR17, 0x40000040 ;  /* 0x4000004000117882 */ /* 0x000fe20000000000 */
[----:B------:R-:W-:Y:S01]  /*1b70*/  UMOV UR19, 0x40000040 ;  /* 0x4000004000137882 */ /* 0x000fe20000000000 */
[----:B------:R-:W-:Y:S01]  /*1b80*/  IMAD.MOV.U32 R21, RZ, RZ, RZ ;  /* 0x000000ffff157224 */ /* 0x000fe200078e00ff */
[----:B------:R-:W-:Y:S01]  /*1b90*/  UMOV UR16, UR6 ;  /* 0x0000000600107c82 */ /* 0x000fe20008000000 */
[----:B------:R-:W-:Y:S01]  /*1ba0*/  CS2R R58, SRZ ;  /* 0x00000000003a7805 */ /* 0x000fe2000001ff00 */
[----:B------:R-:W-:Y:S01]  /*1bb0*/  UMOV UR18, UR7 ;  /* 0x0000000700127c82 */ /* 0x000fe20008000000 */
[----:B------:R-:W-:Y:S01]  /*1bc0*/  CS2R R60, SRZ ;  /* 0x00000000003c7805 */ /* 0x000fe2000001ff00 */
[----:B------:R-:W-:Y:S01]  /*1bd0*/  QGMMA.64x64x32.F32.E4M3.E4M3 R24, gdesc[UR16], RZ, !UPT ;  /* 0x00e00000101879f3 */ /* 0x000fe2000c7008ff */
[----:B------:R-:W-:Y:S01]  /*1be0*/  UIADD3 UR16, UR6, 0x2, URZ ;  /* 0x0000000206107890 */ /* 0x000fe2000fffe03f */
[----:B------:R-:W-:Y:S01]  /*1bf0*/  CS2R R62, SRZ ;  /* 0x00000000003e7805 */ /* 0x000fe2000001ff00 */
[----:B------:R-:W-:Y:S01]  /*1c00*/  UIADD3 UR18, UR7, 0x2, URZ ;  /* 0x0000000207127890 */ /* 0x000fe2000fffe03f */
[----:B------:R-:W-:Y:S01]  /*1c10*/  CS2R R64, SRZ ;  /* 0x0000000000407805 */ /* 0x000fe2000001ff00 */
[----:B------:R-:W-:Y:S01]  /*1c20*/  UMOV UR17, 0x40000040 ;  /* 0x4000004000117882 */ /* 0x000fe20000000000 */
[----:B------:R-:W-:Y:S01]  /*1c30*/  UMOV UR19, 0x40000040 ;  /* 0x4000004000137882 */ /* 0x000fe20000000000 */
        /* <DEDUP_REMOVED lines=9> */
[----:B------:R-:W-:Y:S01]  /*1cd0*/  CS2R R84, SRZ ;  /* 0x0000000000547805 */ /* 0x000fe2000001ff00 */
[----:B------:R-:W-:Y:S01]  /*1ce0*/  IMAD.MOV.U32 R86, RZ, RZ, RZ ;  /* 0x000000ffff567224 */ /* 0x000fe200078e00ff */
[----:B------:R-:W-:Y:S01]  /*1cf0*/  QGMMA.64x64x32.F32.E4M3.E4M3 R24, gdesc[UR16], R24 ;  /* 0x00e00000101879f3 */ /* 0x000fe20008700818 */
[----:B------:R-:W-:Y:S02]  /*1d00*/  UIADD3 UR16, UR6, 0x4, URZ ;  /* 0x0000000406107890 */ /* 0x000fe4000fffe03f */
[----:B------:R-:W-:Y:S01]  /*1d10*/  UIADD3 UR18, UR7, 0x4, URZ ;  /* 0x0000000407127890 */ /* 0x000fe2000fffe03f */
[----:B------:R-:W-:Y:S01]  /*1d20*/  UMOV UR17, 0x40000040 ;  /* 0x4000004000117882 */ /* 0x000fe20000000000 */
[----:B------:R-:W-:-:S07]  /*1d30*/  UMOV UR19, 0x40000040 ;  /* 0x4000004000137882 */ /* 0x000fce0000000000 */
[----:B------:R-:W-:Y:S01]  /*1d40*/  QGMMA.64x64x32.F32.E4M3.E4M3 R24, gdesc[UR16], R24 ;  /* 0x00e00000101879f3 */ /* 0x000fe20008700818 */
[----:B------:R-:W-:Y:S02]  /*1d50*/  UIADD3 UR18, UR7, 0x6, URZ ;  /* 0x0000000607127890 */ /* 0x000fe4000fffe03f */
[----:B------:R-:W-:Y:S01]  /*1d60*/  UIADD3 UR16, UR6, 0x6, URZ ;  /* 0x0000000606107890 */ /* 0x000fe2000fffe03f */
[----:B------:R-:W-:Y:S01]  /*1d70*/  ULDC UR7, c[0x0][0x50c] ;  /* 0x0001430000077ab9 */ /* 0x000fe20000000800 */
[----:B------:R-:W-:Y:S01]  /*1d80*/  UMOV UR17, 0x40000040 ;  /* 0x4000004000117882 */ /* 0x000fe20000000000 */
[----:B------:R-:W-:Y:S01]  /*1d90*/  UISETP.NE.AND UP0, UPT, UR7, 0x4, UPT ;  /* 0x000000040700788c */ /* 0x000fe2000bf05270 */
[----:B------:R-:W-:Y:S01]  /*1da0*/  UMOV UR19, 0x40000040 ;  /* 0x4000004000137882 */ /* 0x000fe20000000000 */
[----:B------:R-:W-:Y:S02]  /*1db0*/  UMOV UR6, 0x4 ;  /* 0x0000000400067882 */ /* 0x000fe40000000000 */
[----:B------:R-:W-:-:S06]  /*1dc0*/  USEL UR7, URZ, 0x1, UP0 ;  /* 0x000000013f077887 */ /* 0x000fcc0008000000 */
[----:B------:R-:W-:Y:S01]  /*1dd0*/  ISETP.NE.AND P1, PT, RZ, UR7, PT ;  /* 0x00000007ff007c0c */ /* 0x000fe2000bf25270 */
[----:B------:R-:W-:-:S12]  /*1de0*/  QGMMA.64x64x32.F32.E4M3.E4M3 R24, gdesc[UR16], R24, gsb0 ;  /* 0x00e00000101879f3 */ /* 0x000fd80008000818 */
[----:B------:R-:W-:Y:S05]  /*1df0*/  @!P1 BRA `(.L_x_26) ;  /* 0x0000000000889947 */ /* 0x000fea0003800000 */
[----:B------:R-:W-:Y:S02]  /*1e00*/  WARPGROUP.DEPBAR.LE gsb0, 0x0 ;  /* 0x00008000000079c5 */ /* 0x000fe40000010000 */
[----:B------:R-:W-:-:S01]  /*1e10*/  FADD R85, RZ, R24 ;  /* 0x00000018ff557221 */ /* 0x000fc20000000000 */
[----:B------:R-:W-:Y:S01]  /*1e20*/  FADD R86, RZ, R25 ;  /* 0x00000019ff567221 */ /* 0x000fe20000000000 */
        /* <DEDUP_REMOVED lines=30> */
[----:B------:R-:W-:-:S06]  /*2010*/  UMOV UR6, URZ ;  /* 0x0000003f00067c82 */ /* 0x000fcc0008000000 */
.L_x_26:
[----:B------:R-:W-:-:S04]  /*2020*/  UIADD3 UR25, UR5, 0x1, URZ ;  /* 0x0000000105197890 */ /* 0x000fc8000fffe03f */
[----:B------:R-:W-:-:S04]  /*2030*/  UISETP.NE.AND UP0, UPT, UR25, 0xe, UPT ;  /* 0x0000000e1900788c */ /* 0x000fc8000bf05270 */
[----:B------:R-:W-:Y:S02]  /*2040*/  USEL UR8, URZ, 0x1, UP0 ;  /* 0x000000013f087887 */ /* 0x000fe40008000000 */
[----:B------:R-:W-:Y:S02]  /*2050*/  USEL UR25, UR25, URZ, UP0 ;  /* 0x0000003f19197287 */ /* 0x000fe40008000000 */
[----:B------:R-:W-:-:S06]  /*2060*/  ULOP3.LUT UR8, UR4, UR8, URZ, 0x3c, !UPT ;  /* 0x0000000804087292 */ /* 0x000fcc000f8e3c3f */
[----:B------:R-:W-:Y:S01]  /*2070*/  IMAD.U32 R22, RZ, RZ, UR8 ;  /* 0x00000008ff167e24 */ /* 0x000fe2000f8e00ff */
[----:B------:R-:W-:-:S06]  /*2080*/  UMOV UR8, 0x1 ;  /* 0x0000000100087882 */ /* 0x000fcc0000000000 */
.L_x_21:
[----:B------:R-:W-:-:S06]  /*2090*/  UISETP.GE.AND UP0, UPT, UR10, 0x1, UPT ;  /* 0x000000010a00788c */ /* 0x000fcc000bf06270 */
[----:B------:R-:W-:-:S13]  /*20a0*/  PLOP3.LUT P1, PT, PT, PT, UP0, 0x80, 0x0 ;  /* 0x000000000000781c */ /* 0x000fda0003f2f008 */
[----:B------:R-:W-:Y:S05]  /*20b0*/  @!P1 BRA `(.L_x_27) ;  /* 0x0000000400949947 */ /* 0x000fea0003800000 */
[----:B01----:R-:W-:Y:S01]  /*20c0*/  IMAD.U32 R14, RZ, RZ, UR10 ;  /* 0x0000000aff0e7e24 */ /* 0x003fe2000f8e00ff */
[----:B------:R-:W-:Y:S01]  /*20d0*/  ULDC UR26, c[0x0][0x50c] ;  /* 0x00014300001a7ab9 */ /* 0x000fe20000000800 */
[----:B------:R-:W-:-:S07]  /*20e0*/  IMAD.U32 R15, RZ, RZ, UR5 ;  /* 0x00000005ff0f7e24 */ /* 0x000fce000f8e00ff */
.L_x_35:
[----:B------:R-:W-:-:S13]  /*20f0*/  ISETP.NE.AND P2, PT, R87, 0x3, PT ;  /* 0x000000035700780c */ /* 0x000fda0003f45270 */
[----:B0-----:R-:W-:Y:S05]  /*2100*/  @!P2 BRA `(.L_x_28) ;  /* 0x000000000004a947 */ /* 0x001fea0003800000 */
[----:B------:R-:W-:Y:S01]  /*2110*/  BPT.TRAP 0x1 ;  /* 0x000000040000795c */ /* 0x000fe20000300000 */
.L_x_28:
[----:B------:R-:W-:Y:S01]  /*2120*/  ULEA UR16, UR25, UR9, 0x3 ;  /* 0x0000000919107291 */ /* 0x000fe2000f8e183f */
[----:B------:R-:W-:-:S08]  /*2130*/  SHF.L.U32 R18, R22, 0x1f, RZ ;  /* 0x0000001f16127819 */ /* 0x000fd000000006ff */
[----:B------:R0:W1:Y:S01]  /*2140*/  SYNCS.PHASECHK.TRANS64.TRYWAIT P1, [UR16], R18 ;  /* 0x00000012ff0075a7 */ /* 0x0000620008020150 */
[----:B------:R-:W-:Y:S05]  /*2150*/  @!P2 BRA `(.L_x_29) ;  /* 0x000000000004a947 */ /* 0x000fea0003800000 */
[----:B------:R-:W-:Y:S01]  /*2160*/  BPT.TRAP 0x1 ;  /* 0x000000040000795c */ /* 0x000fe20000300000 */
.L_x_29:
[----:B-1----:R-:W-:Y:S05]  /*2170*/  @P1 BRA `(.L_x_30) ;  /* 0x0000000000081947 */ /* 0x002fea0003800000 */
[----:B------:R-:W1:Y:S02]  /*2180*/  SYNCS.PHASECHK.TRANS64.TRYWAIT P1, [UR16], R18 ;  /* 0x00000012ff0075a7 */ /* 0x000e640008020150 */
[----:B-1----:R-:W-:Y:S05]  /*2190*/  @!P1 BRA `(.L_x_31) ;  /* 0x0000004c00ac9947 */ /* 0x002fea0003800000 */
.L_x_30:
[----:B------:R-:W-:Y:S01]  /*21a0*/  UISETP.NE.AND UP0, UPT, UR7, URZ, UPT ;  /* 0x0000003f0700728c */ /* 0x000fe2000bf05270 */
[----:B------:R-:W-:Y:S01]  /*21b0*/  WARPGROUP.ARRIVE ;  /* 0x00000000000079c5 */ /* 0x000fe20000000000 */
[----:B------:R-:W-:Y:S02]  /*21c0*/  ULEA UR7, UR25, UR14, 0x9 ;  /* 0x0000000e19077291 */ /* 0x000fe4000f8e483f */
[----:B------:R-:W-:Y:S01]  /*21d0*/  USEL UR8, UR8, URZ, !UP0 ;  /* 0x0000003f08087287 */ /* 0x000fe2000c000000 */
[----:B------:R-:W-:Y:S01]  /*21e0*/  UMOV UR17, 0x40000040 ;  /* 0x4000004000117882 */ /* 0x000fe20000000000 */
[----:B------:R-:W-:Y:S02]  /*21f0*/  UMOV UR19, 0x40000040 ;  /* 0x4000004000137882 */ /* 0x000fe40000000000 */
[----:B------:R-:W-:Y:S02]  /*2200*/  UISETP.NE.U32.AND UP0, UPT, UR8, URZ, UPT ;  /* 0x0000003f0800728c */ /* 0x000fe4000bf05070 */
[----:B------:R-:W-:Y:S01]  /*2210*/  ULEA UR8, UR25, UR15, 0x9 ;  /* 0x0000000f19087291 */ /* 0x000fe2000f8e483f */
[----:B------:R-:W-:Y:S01]  /*2220*/  UMOV UR16, UR7 ;  /* 0x0000000700107c82 */ /* 0x000fe20008000000 */
[----:B------:R-:W-:-:S05]  /*2230*/  UIADD3 UR6, UR6, 0x4, URZ ;  /* 0x0000000406067890 */ /* 0x000fca000fffe03f */
[----:B------:R-:W-:Y:S02]  /*2240*/  UMOV UR18, UR8 ;  /* 0x0000000800127c82 */ /* 0x000fe40008000000 */
[----:B------:R-:W-:Y:S01]  /*2250*/  QGMMA.64x64x32.F32.E4M3.E4M3 R24, gdesc[UR16], R24, UP0 ;  /* 0x00e00000101879f3 */ /* 0x000fe2000bf00818 */
[----:B------:R-:W-:Y:S02]  /*2260*/  UIADD3 UR16, UR7, 0x2, URZ ;  /* 0x0000000207107890 */ /* 0x000fe4000fffe03f */
[----:B------:R-:W-:Y:S01]  /*2270*/  UIADD3 UR18, UR8, 0x2, URZ ;  /* 0x0000000208127890 */ /* 0x000fe2000fffe03f */
[----:B------:R-:W-:Y:S01]  /*2280*/  UMOV UR17, 0x40000040 ;  /* 0x4000004000117882 */ /* 0x000fe20000000000 */
[----:B------:R-:W-:Y:S01]  /*2290*/  UMOV UR19, 0x40000040 ;  /* 0x4000004000137882 */ /* 0x000fe20000000000 */
[----:B------:R-:W-:-:S06]  /*22a0*/  UISETP.NE.AND UP0, UPT, UR6, UR26, UPT ;  /* 0x0000001a0600728c */ /* 0x000fcc000bf05270 */
        /* <DEDUP_REMOVED lines=8> */
[----:B------:R-:W-:Y:S01]  /*2330*/  UMOV UR17, 0x40000040 ;  /* 0x4000004000117882 */ /* 0x000fe20000000000 */
[----:B------:R-:W-:Y:S01]  /*2340*/  UMOV UR19, 0x40000040 ;  /* 0x4000004000137882 */ /* 0x000fe20000000000 */
[----:B------:R-:W-:-:S06]  /*2350*/  USEL UR7, URZ, 0x1, UP0 ;  /* 0x000000013f077887 */ /* 0x000fcc0008000000 */
[----:B------:R-:W-:Y:S01]  /*2360*/  ISETP.NE.AND P1, PT, RZ, UR7, PT ;  /* 0x00000007ff007c0c */ /* 0x000fe2000bf25270 */
[----:B------:R-:W-:Y:S03]  /*2370*/  QGMMA.64x64x32.F32.E4M3.E4M3 R24, gdesc[UR16], R24, gsb0 ;  /* 0x00e00000101879f3 */ /* 0x000fe60008000818 */
[----:B------:R-:W-:-:S09]  /*2380*/  WARPGROUP.DEPBAR.LE gsb0, 0x1 ;  /* 0x00008000000079c5 */ /* 0x000fd20000010100 */
[----:B------:R-:W-:Y:S05]  /*2390*/  @!P1 BRA `(.L_x_32) ;  /* 0x0000000000889947 */ /* 0x000fea0003800000 */
[----:B------:R-:W-:Y:S02]  /*23a0*/  WARPGROUP.DEPBAR.LE gsb0, 0x0 ;  /* 0x00008000000079c5 */ /* 0x000fe40000010000 */
[----:B------:R-:W-:-:S01]  /*23b0*/  FADD R85, R24, R85 ;  /* 0x0000005518557221 */ /* 0x000fc20000000000 */
[----:B------:R-:W-:Y:S01]  /*23c0*/  FADD R86, R25, R86 ;  /* 0x0000005619567221 */ /* 0x000fe20000000000 */
        /* <DEDUP_REMOVED lines=30> */
[----:B------:R-:W-:-:S06]  /*25b0*/  UMOV UR6, URZ ;  /* 0x0000003f00067c82 */ /* 0x000fcc0008000000 */
.L_x_32:
[----:B------:R-:W-:Y:S05]  /*25c0*/  @!P2 BRA `(.L_x_33) ;  /* 0x000000000004a947 */ /* 0x000fea0003800000 */
[----:B------:R-:W-:Y:S01]  /*25d0*/  BPT.TRAP 0x1 ;  /* 0x000000040000795c */ /* 0x000fe20000300000 */
.L_x_33:
[----:B01----:R-:W-:Y:S02]  /*25e0*/  @P0 LEA R18, R15, UR9, 0x3 ;  /* 0x000000090f120c11 */ /* 0x003fe4000f8e18ff */
[----:B------:R-:W-:-:S03]  /*25f0*/  ISETP.GT.U32.AND P1, PT, R7, 0x1, PT ;  /* 0x000000010700780c */ /* 0x000fc60003f24070 */
[----:B------:R-:W-:-:S05]  /*2600*/  @P0 VIADD R19, R18, 0x70 ;  /* 0x0000007012130836 */ /* 0x000fca0000000000 */
[----:B------:R-:W-:-:S04]  /*2610*/  @P0 PRMT R19, R12, 0x654, R19 ;  /* 0x000006540c130816 */ /* 0x000fc80000000013 */
[----:B------:R0:W-:Y:S01]  /*2620*/  @P0 SYNCS.ARRIVE.TRANS64.RED.A1T0 RZ, [R19+URZ], RZ ;  /* 0x000000ff13ff09a7 */ /* 0x0001e2000810043f */
[----:B------:R-:W-:Y:S05]  /*2630*/  @P1 BRA `(.L_x_34) ;  /* 0x0000000000041947 */ /* 0x000fea0003800000 */
[----:B------:R-:W-:Y:S01]  /*2640*/  BPT.TRAP 0x1 ;  /* 0x000000040000795c */ /* 0x000fe20000300000 */
.L_x_34:
[----:B------:R-:W-:Y:S01]  /*2650*/  UIADD3 UR25, UR25, 0x1, URZ ;  /* 0x0000000119197890 */ /* 0x000fe2000fffe03f */
[C---:B------:R-:W-:Y:S01]  /*2660*/  ISETP.GT.AND P2, PT, R14.reuse, 0x1, PT ;  /* 0x000000010e00780c */ /* 0x040fe20003f44270 */
[----:B------:R-:W-:Y:S02]  /*2670*/  VIADD R15, R15, 0x1 ;  /* 0x000000010f0f7836 */ /* 0x000fe40000000000 */
[----:B------:R-:W-:Y:S01]  /*2680*/  UISETP.NE.AND UP0, UPT, UR25, 0xe, UPT ;  /* 0x0000000e1900788c */ /* 0x000fe2000bf05270 */
[----:B------:R-:W-:Y:S02]  /*2690*/  VIADD R14, R14, 0xffffffff ;  /* 0xffffffff0e0e7836 */ /* 0x000fe40000000000 */
[C---:B------:R-:W-:Y:S01]  /*26a0*/  ISETP.NE.AND P1, PT, R15.reuse, 0xe, PT ;  /* 0x0000000e0f00780c */ /* 0x040fe20003f25270 */
[----:B------:R-:W-:Y:S02]  /*26b0*/  USEL UR8, URZ, 0x1, UP0 ;  /* 0x000000013f087887 */ /* 0x000fe40008000000 */
[----:B------:R-:W-:Y:S01]  /*26c0*/  USEL UR25, UR25, URZ, UP0 ;  /* 0x0000003f19197287 */ /* 0x000fe20008000000 */
[----:B------:R-:W-:-:S03]  /*26d0*/  SEL R15, R15, RZ, P1 ;  /* 0x000000ff0f0f7207 */ /* 0x000fc60000800000 */
[----:B------:R-:W-:Y:S01]  /*26e0*/  LOP3.LUT R22, R22, UR8, RZ, 0x3c, !PT ;  /* 0x0000000816167c12 */ /* 0x000fe2000f8e3cff */
[----:B------:R-:W-:Y:S01]  /*26f0*/  UMOV UR8, 0x1 ;  /* 0x0000000100087882 */ /* 0x000fe20000000000 */
[----:B------:R-:W-:Y:S06]  /*2700*/  @P2 BRA `(.L_x_35) ;  /* 0xfffffff800782947 */ /* 0x000fec000383ffff */
.L_x_27:
[----:B------:R-:W-:Y:S01]  /*2710*/  UISETP.NE.AND UP0, UPT, UR6, URZ, UPT ;  /* 0x0000003f0600728c */ /* 0x000fe2000bf05270 */
[----:B01----:R-:W0:Y:S01]  /*2720*/  LDC R14, c[0x0][0x28c] ;  /* 0x0000a300ff0e7b82 */ /* 0x003e220000000800 */
[----:B------:R-:W-:Y:S02]  /*2730*/  IMAD.U32 R15, RZ, RZ, UR24 ;  /* 0x00000018ff0f7e24 */ /* 0x000fe4000f8e00ff */
[----:B------:R-:W-:-:S06]  /*2740*/  USEL UR6, URZ, 0x1, !UP0 ;  /* 0x000000013f067887 */ /* 0x000fcc000c000000 */
[----:B------:R-:W-:-:S13]  /*2750*/  ISETP.NE.AND P1, PT, RZ, UR6, PT ;  /* 0x00000006ff007c0c */ /* 0x000fda000bf25270 */
[----:B------:R-:W-:Y:S05]  /*2760*/  @!P1 BRA `(.L_x_36) ;  /* 0x0000000000849947 */ /* 0x000fea0003800000 */
[----:B------:R-:W-:Y:S02]  /*2770*/  WARPGROUP.DEPBAR.LE gsb0, 0x0 ;  /* 0x00008000000079c5 */ /* 0x000fe40000010000 */
[----:B------:R-:W-:Y:S01]  /*2780*/  FADD R85, R24, R85 ;  /* 0x0000005518557221 */ /* 0x000fe20000000000 */
        /* <DEDUP_REMOVED lines=30> */
[----:B------:R-:W-:-:S07]  /*2970*/  FADD R56, R56, R55 ;  /* 0x0000003738387221 */ /* 0x000fce0000000000 */
.L_x_36:
[----:B0-----:R-:W-:Y:S01]  /*2980*/  ISETP.GE.AND P1, PT, R14, 0x1, PT ;  /* 0x000000010e00780c */ /* 0x001fe20003f26270 */
[----:B------:R0:W-:Y:S01]  /*2990*/  SYNCS.ARRIVE.TRANS64.A1T0 RZ, [R15+UR23], RZ ;  /* 0x000000ff0fff79a7 */ /* 0x0001e20008100017 */
[----:B------:R-:W-:-:S11]  /*29a0*/  WARPGROUP.DEPBAR.LE gsb0, 0x0 ;  /* 0x00008000000079c5 */ /* 0x000fd60000010000 */
[----:B------:R-:W-:Y:S05]  /*29b0*/  @!P1 BRA `(.L_x_37) ;  /* 0x00000000004c9947 */ /* 0x000fea0003800000 */
[----:B------:R-:W-:-:S13]  /*29c0*/  ISETP.NE.AND P1, PT, R87, 0x3, PT ;  /* 0x000000035700780c */ /* 0x000fda0003f25270 */
[----:B------:R-:W-:Y:S05]  /*29d0*/  @!P1 BRA `(.L_x_38) ;  /* 0x0000000000049947 */ /* 0x000fea0003800000 */
[----:B------:R-:W-:Y:S01]  /*29e0*/  BPT.TRAP 0x1 ;  /* 0x000000040000795c */ /* 0x000fe20000300000 */
.L_x_38:
[----:B------:R-:W-:Y:S01]  /*29f0*/  BSSY B0, `(.L_x_39) ;  /* 0x000000d000007945 */ /* 0x000fe20003800000 */
[----:B------:R-:W-:-:S03]  /*2a00*/  ISETP.GT.U32.AND P1, PT, R7, 0x1, PT ;  /* 0x000000010700780c */ /* 0x000fc60003f24070 */
[----:B------:R-:W-:Y:S10]  /*2a10*/  @!P0 BRA `(.L_x_40) ;  /* 0x0000000000288947 */ /* 0x000ff40003800000 */
[----:B------:R-:W-:-:S04]  /*2a20*/  UIADD3 UR8, UR10, UR5, URZ ;  /* 0x000000050a087290 */ /* 0x000fc8000fffe03f */
[----:B------:R-:W-:-:S04]  /*2a30*/  USHF.R.U32.HI UR6, URZ, 0x1, UR8 ;  /* 0x000000013f067899 */ /* 0x000fc80008011608 */
[----:B------:R-:W-:-:S04]  /*2a40*/  UIMAD.WIDE.U32 UR6, UR6, -0x6db6db6d, URZ ;  /* 0x92492493060678a5 */ /* 0x000fc8000f8e003f */
[----:B------:R-:W-:-:S04]  /*2a50*/  USHF.R.U32.HI UR6, URZ, 0x2, UR7 ;  /* 0x000000023f067899 */ /* 0x000fc80008011607 */
[----:B------:R-:W-:-:S04]  /*2a60*/  UIMAD UR8, UR6, -0xe, UR8 ;  /* 0xfffffff2060878a4 */ /* 0x000fc8000f8e0208 */
[----:B------:R-:W-:-:S04]  /*2a70*/  ULEA UR8, UR8, UR9, 0x3 ;  /* 0x0000000908087291 */ /* 0x000fc8000f8e183f */
[----:B------:R-:W-:-:S06]  /*2a80*/  UIADD3 UR8, UR8, 0x70, URZ ;  /* 0x0000007008087890 */ /* 0x000fcc000fffe03f */
[----:B0-----:R-:W-:-:S05]  /*2a90*/  IMAD.U32 R15, RZ, RZ, UR8 ;  /* 0x00000008ff0f7e24 */ /* 0x001fca000f8e00ff */
[----:B------:R-:W-:-:S04]  /*2aa0*/  PRMT R14, R12, 0x654, R15 ;  /* 0x000006540c0e7816 */ /* 0x000fc8000000000f */
[----:B------:R1:W-:Y:S03]  /*2ab0*/  SYNCS.ARRIVE.TRANS64.RED.A1T0 RZ, [R14+URZ], RZ ;  /* 0x000000ff0eff79a7 */ /* 0x0003e6000810043f */
.L_x_40:
[----:B------:R-:W-:Y:S05]  /*2ac0*/  BSYNC B0 ;  /* 0x0000000000007941 */ /* 0x000fea0003800000 */
.L_x_39:
[----:B------:R-:W-:Y:S05]  /*2ad0*/  @P1 BRA `(.L_x_37) ;  /* 0x0000000000041947 */ /* 0x000fea0003800000 */
[----:B------:R-:W-:Y:S01]  /*2ae0*/  BPT.TRAP 0x1 ;  /* 0x000000040000795c */ /* 0x000fe20000300000 */
.L_x_37:
[----:B-1----:R-:W-:Y:S01]  /*2af0*/  SHF.L.U32 R14, R88, 0x1f, RZ ;  /* 0x0000001f580e7819 */ /* 0x002fe200000006ff */
[----:B------:R-:W-:Y:S01]  /*2b00*/  UIADD3 UR5, UR22, UR5, URZ ;  /* 0x0000000516057290 */ /* 0x000fe2000fffe03f */
[----:B------:R-:W1:Y:S01]  /*2b10*/  LDC R24, c[0x0][0x288] ;  /* 0x0000a200ff187b82 */ /* 0x000e620000000800 */
[----:B------:R-:W-:Y:S01]  /*2b20*/  UISETP.GE.U32.AND UP1, UPT, UR22, 0xe, UPT ;  /* 0x0000000e1600788c */ /* 0x000fe2000bf26070 */
[----:B------:R-:W-:Y:S01]  /*2b30*/  IMAD.SHL.U32 R22, R17, 0x2, RZ ;  /* 0x0000000211167824 */ /* 0x000fe200078e00ff */
[----:B------:R-:W-:Y:S02]  /*2b40*/  UISETP.GT.U32.AND UP0, UPT, UR5, 0xd, UPT ;  /* 0x0000000d0500788c */ /* 0x000fe4000bf04070 */
[----:B------:R-:W-:Y:S02]  /*2b50*/  USHF.R.U32.HI UR6, URZ, 0x1, UR5 ;  /* 0x000000013f067899 */ /* 0x000fe40008011605 */
[----:B------:R-:W-:Y:S01]  /*2b60*/  UISETP.LT.U32.AND UP0, UPT, UR22, 0xe, UP0 ;  /* 0x0000000e1600788c */ /* 0x000fe20008701070 */
[----:B------:R-:W3:Y:S01]  /*2b70*/  SYNCS.PHASECHK.TRANS64.TRYWAIT P1, [UR11+0x8], R14 ;  /* 0x0000080eff0075a7 */ /* 0x000ee2000802014b */
[----:B------:R-:W-:Y:S01]  /*2b80*/  UIMAD.WIDE.U32 UR6, UR6, -0x6db6db6d, URZ ;  /* 0x92492493060678a5 */ /* 0x000fe2000f8e003f */
[----:B------:R-:W-:Y:S01]  /*2b90*/  SHF.R.S32.HI R23, RZ, 0x1f, R22 ;  /* 0x0000001fff177819 */ /* 0x000fe20000011416 */
[----:B------:R-:W-:-:S02]  /*2ba0*/  USEL UR8, URZ, 0x1, !UP0 ;  /* 0x000000013f087887 */ /* 0x000fc4000c000000 */
[----:B------:R-:W-:Y:S02]  /*2bb0*/  USHF.R.U32.HI UR6, URZ, 0x2, UR7 ;  /* 0x000000023f067899 */ /* 0x000fe40008011607 */
[----:B------:R-:W-:Y:S02]  /*2bc0*/  ULOP3.LUT UR4, UR4, UR8, URZ, 0x3c, !UPT ;  /* 0x0000000804047292 */ /* 0x000fe4000f8e3c3f */
[----:B------:R-:W-:Y:S02]  /*2bd0*/  UIMAD UR5, UR6, -0xe, UR5 ;  /* 0xfffffff2060578a4 */ /* 0x000fe4000f8e0205 */
[----:B------:R-:W-:Y:S01]  /*2be0*/  @UP1 ULOP3.LUT UR4, UR4, 0x1, UR6, 0x78, !UPT ;  /* 0x0000000104041892 */ /* 0x000fe2000f8e7806 */
[----:B-1-3--:R-:W-:Y:S11]  /*2bf0*/  @!P1 BRA `(.L_x_41) ;  /* 0x00000044002c9947 */ /* 0x00aff60003800000 */
.L_x_145:
[----:B------:R-:W-:Y:S01]  /*2c00*/  IMAD.SHL.U32 R25, R6, 0x40, RZ ;  /* 0x0000004006197824 */ /* 0x000fe200078e00ff */
[----:B------:R-:W-:Y:S01]  /*2c10*/  ULDC UR8, c[0x0][0x284] ;  /* 0x0000a10000087ab9 */ /* 0x000fe20000000800 */
[----:B------:R-:W-:Y:S01]  /*2c20*/  IMAD.SHL.U32 R31, R4, 0x40, RZ ;  /* 0x00000040041f7824 */ /* 0x000fe200078e00ff */
[----:B------:R-:W-:Y:S01]  /*2c30*/  SHF.R.S32.HI R32, RZ, 0x1f, R5 ;  /* 0x0000001fff207819 */ /* 0x000fe20000011405 */
[----:B------:R-:W-:Y:S01]  /*2c40*/  ULDC.64 UR6, c[0x0][0x5d0] ;  /* 0x0001740000067ab9 */ /* 0x000fe20000000a00 */
[----:B------:R-:W-:Y:S01]  /*2c50*/  ISETP.GE.AND P1, PT, R25, UR8, PT ;  /* 0x0000000819007c0c */ /* 0x000fe2000bf26270 */
[----:B0-----:R-:W-:Y:S01]  /*2c60*/  IMAD.WIDE.U32 R14, R5, UR6, R22 ;  /* 0x00000006050e7c25 */ /* 0x001fe2000f8e0016 */
[----:B------:R-:W-:Y:S02]  /*2c70*/  SHF.R.S32.HI R30, RZ, 0x1f, R31 ;  /* 0x0000001fff1e7819 */ /* 0x000fe4000001141f */
[C---:B------:R-:W-:Y:S01]  /*2c80*/  ISETP.GE.OR P1, PT, R31.reuse, R24, P1 ;  /* 0x000000181f00720c */ /* 0x040fe20000f26670 */
[----:B------:R-:W-:Y:S01]  /*2c90*/  IMAD R4, R32, UR6, RZ ;  /* 0x0000000620047c24 */ /* 0x000fe2000f8e02ff */
[----:B------:R-:W-:-:S03]  /*2ca0*/  IADD3 R14, P2, R31, R14, RZ ;  /* 0x0000000e1f0e7210 */ /* 0x000fc60007f5e0ff */
[----:B------:R-:W-:-:S05]  /*2cb0*/  IMAD R19, R5, UR7, R4 ;  /* 0x0000000705137c24 */ /* 0x000fca000f8e0204 */
[----:B------:R-:W-:-:S03]  /*2cc0*/  IADD3.X R15, R30, R15, R19, P2, !PT ;  /* 0x0000000f1e0f7210 */ /* 0x000fc600017fe413 */
[----:B------:R-:W-:Y:S05]  /*2cd0*/  @P1 BRA `(.L_x_42) ;  /* 0x0000002400a81947 */ /* 0x000fea0003800000 */
[----:B------:R-:W0:Y:S01]  /*2ce0*/  LDC.64 R28, c[0x0][0x5c8] ;  /* 0x00017200ff1c7b82 */ /* 0x000e220000000a00 */
[----:B------:R-:W-:Y:S01]  /*2cf0*/  IMAD.WIDE R26, R6, 0x40, R10 ;  /* 0x00000040061a7825 */ /* 0x000fe200078e020a */
[----:B------:R-:W-:Y:S01]  /*2d00*/  ULDC.64 UR6, c[0x0][0x5c0] ;  /* 0x0001700000067ab9 */ /* 0x000fe20000000a00 */
[----:B------:R-:W-:Y:S02]  /*2d10*/  BSSY B0, `(.L_x_42) ;  /* 0x0000266000007945 */ /* 0x000fe40003800000 */
[----:B------:R-:W-:Y:S02]  /*2d20*/  IMAD R24, R17, -0x2, R24 ;  /* 0xfffffffe11187824 */ /* 0x000fe400078e0218 */
[----:B------:R-:W-:Y:S02]  /*2d30*/  IMAD.IADD R6, R20, 0x1, -R25 ;  /* 0x0000000114067824 */ /* 0x000fe400078e0a19 */
[----:B------:R-:W-:Y:S02]  /*2d40*/  IMAD.IADD R24, R24, 0x1, -R31 ;  /* 0x0000000118187824 */ /* 0x000fe400078e0a1f */
[----:B0-----:R-:W-:-:S02]  /*2d50*/  IMAD R4, R27, R28, RZ ;  /* 0x0000001c1b047224 */ /* 0x001fc400078e02ff */
[----:B------:R-:W-:-:S04]  /*2d60*/  IMAD.WIDE.U32 R14, R26, R28, R14 ;  /* 0x0000001c1a0e7225 */ /* 0x000fc800078e000e */
[----:B------:R-:W-:Y:S01]  /*2d70*/  IMAD R19, R26, R29, R4 ;  /* 0x0000001d1a137224 */ /* 0x000fe200078e0204 */
[----:B------:R-:W-:Y:S02]  /*2d80*/  LEA R4, P1, R28, R14, 0x3 ;  /* 0x0000000e1c047211 */ /* 0x000fe400078218ff */
[----:B------:R-:W-:Y:S01]  /*2d90*/  IADD3 R18, P2, R14, UR6, RZ ;  /* 0x000000060e127c10 */ /* 0x000fe2000ff5e0ff */
[----:B------:R-:W-:Y:S01]  /*2da0*/  IMAD.IADD R19, R15, 0x1, R19 ;  /* 0x000000010f137824 */ /* 0x000fe200078e0213 */
[----:B------:R-:W-:-:S04]  /*2db0*/  IADD3 R14, P3, R4, UR6, RZ ;  /* 0x00000006040e7c10 */ /* 0x000fc8000ff7e0ff */
[----:B------:R-:W-:Y:S02]  /*2dc0*/  LEA.HI.X R4, R28, R19, R29, 0x3, P1 ;  /* 0x000000131c047211 */ /* 0x000fe400008f1c1d */
[----:B----45:R-:W-:Y:S02]  /*2dd0*/  FSETP.NEU.AND P1, PT, R16, RZ, PT ;  /* 0x000000ff1000720b */ /* 0x030fe40003f2d000 */
[----:B------:R-:W-:Y:S02]  /*2de0*/  IADD3.X R19, R19, UR7, RZ, P2, !PT ;  /* 0x0000000713137c10 */ /* 0x000fe400097fe4ff */
[----:B------:R-:W-:-:S09]  /*2df0*/  IADD3.X R15, R4, UR7, RZ, P3, !PT ;  /* 0x00000007040f7c10 */ /* 0x000fd20009ffe4ff */
[----:B------:R-:W-:Y:S05]  /*2e00*/  @!P1 BRA `(.L_x_43) ;  /* 0x0000001c00189947 */ /* 0x000fea0003800000 */
[----:B------:R-:W-:Y:S01]  /*2e10*/  ULDC.64 UR6, c[0x0][0x5b8] ;  /* 0x00016e0000067ab9 */ /* 0x000fe20000000a00 */
[----:B------:R-:W-:Y:S01]  /*2e20*/  ISETP.GE.AND P2, PT, R24, 0x1, PT ;  /* 0x000000011800780c */ /* 0x000fe20003f46270 */
[----:B------:R-:W-:Y:S01]  /*2e30*/  IMAD.WIDE.U32 R22, R5, UR6, R22 ;  /* 0x0000000605167c25 */ /* 0x000fe2000f8e0016 */
[----:B------:R-:W-:Y:S01]  /*2e40*/  ULDC.64 UR16, c[0x0][0x5a8] ;  /* 0x00016a0000107ab9 */ /* 0x000fe20000000a00 */
[----:B------:R-:W-:Y:S01]  /*2e50*/  BSSY B1, `(.L_x_44) ;  /* 0x000000f000017945 */ /* 0x000fe20003800000 */
[----:B------:R-:W-:Y:S01]  /*2e60*/  ISETP.LT.OR P5, PT, R6, 0x1, !P2 ;  /* 0x000000010600780c */ /* 0x000fe200057a1670 */
[----:B------:R-:W-:Y:S01]  /*2e70*/  IMAD R4, R32, UR6, RZ ;  /* 0x0000000620047c24 */ /* 0x000fe2000f8e02ff */
[----:B------:R-:W-:-:S03]  /*2e80*/  IADD3 R22, P1, R31, R22, RZ ;  /* 0x000000161f167210 */ /* 0x000fc60007f3e0ff */
[----:B------:R-:W-:Y:S01]  /*2e90*/  IMAD R5, R5, UR7, R4 ;  /* 0x0000000705057c24 */ /* 0x000fe2000f8e0204 */
[----:B------:R-:W-:Y:S02]  /*2ea0*/  ULDC.64 UR6, c[0x0][0x5b0] ;  /* 0x00016c0000067ab9 */ /* 0x000fe40000000a00 */
[----:B------:R-:W-:Y:S02]  /*2eb0*/  IMAD R25, R27, UR6, RZ ;  /* 0x000000061b197c24 */ /* 0x000fe4000f8e02ff */
[----:B------:R-:W-:Y:S02]  /*2ec0*/  IADD3.X R23, R30, R23, R5, P1, !PT ;  /* 0x000000171e177210 */ /* 0x000fe40000ffe405 */
[C---:B------:R-:W-:Y:S02]  /*2ed0*/  IMAD R25, R26.reuse, UR7, R25 ;  /* 0x000000071a197c24 */ /* 0x040fe4000f8e0219 */
[----:B------:R-:W-:-:S03]  /*2ee0*/  IMAD.WIDE.U32 R4, R26, UR6, R22 ;  /* 0x000000061a047c25 */ /* 0x000fc6000f8e0016 */
[----:B------:R-:W-:-:S04]  /*2ef0*/  IADD3 R4, P1, R4, UR16, RZ ;  /* 0x0000001004047c10 */ /* 0x000fc8000ff3e0ff */
[--C-:B------:R-:W-:Y:S02]  /*2f00*/  IADD3.X R5, R5, UR17, R25.reuse, P1, !PT ;  /* 0x0000001105057c10 */ /* 0x100fe40008ffe419 */
[----:B------:R-:W-:Y:S01]  /*2f10*/  PRMT R25, RZ, 0x7610, R25 ;  /* 0x00007610ff197816 */ /* 0x000fe20000000019 */
[----:B------:R-:W-:Y:S06]  /*2f20*/  @P5 BRA `(.L_x_45) ;  /* 0x0000000000045947 */ /* 0x000fec0003800000 */
[----:B------:R0:W5:Y:S02]  /*2f30*/  LDG.E.U8 R25, desc[UR20][R4.64] ;  /* 0x0000001404197981 */ /* 0x000164000c1e1100 */
.L_x_45:
[----:B------:R-:W-:Y:S05]  /*2f40*/  BSYNC B1 ;  /* 0x0000000000017941 */ /* 0x000fea0003800000 */
.L_x_44:
[----:B-----5:R-:W-:Y:S01]  /*2f50*/  LOP3.LUT R25, R25, 0xff, RZ, 0xc0, !PT ;  /* 0x000000ff19197812 */ /* 0x020fe200078ec0ff */
[----:B------:R-:W-:Y:S01]  /*2f60*/  BSSY B1, `(.L_x_46) ;  /* 0x000000c000017945 */ /* 0x000fe20003800000 */
[----:B------:R-:W-:Y:S02]  /*2f70*/  ISETP.GE.AND P1, PT, R24, 0x2, PT ;  /* 0x000000021800780c */ /* 0x000fe40003f26270 */
[----:B------:R-:W-:Y:S02]  /*2f80*/  F2FP.F16.E4M3.UNPACK_B R25, R25 ;  /* 0x00000019ff19723e */ /* 0x000fe400020006ff */
[----:B------:R-:W-:-:S03]  /*2f90*/  ISETP.LT.OR P3, PT, R6, 0x1, !P1 ;  /* 0x000000010600780c */ /* 0x000fc60004f61670 */
[----:B------:R-:W-:-:S05]  /*2fa0*/  HADD2.F32 R25, -RZ, R25.H0_H0 ;  /* 0x20000019ff197230 */ /* 0x000fca0000004100 */
[----:B------:R-:W-:Y:S01]  /*2fb0*/  FMUL R28, R25, R16 ;  /* 0x00000010191c7220 */ /* 0x000fe20000400000 */
[----:B------:R-:W-:-:S03]  /*2fc0*/  PRMT R25, RZ, 0x7610, R25 ;  /* 0x00007610ff197816 */ /* 0x000fc60000000019 */
[----:B--2---:R-:W-:-:S05]  /*2fd0*/  FFMA R28, R85, R13, R28 ;  /* 0x0000000d551c7223 */ /* 0x004fca000000001c */
[----:B------:R-:W-:-:S05]  /*2fe0*/  F2FP.SATFINITE.E4M3.F32.PACK_AB_MERGE_C R29, RZ, R28, RZ ;  /* 0x0000001cff1d723e */ /* 0x000fca00048070ff */
[----:B------:R1:W-:Y:S01]  /*2ff0*/  @!P5 STG.E.U8 desc[UR20][R18.64], R29 ;  /* 0x0000001d1200d986 */ /* 0x0003e2000c101114 */
[----:B------:R-:W-:Y:S05]  /*3000*/  @P3 BRA `(.L_x_47) ;  /* 0x0000000000043947 */ /* 0x000fea0003800000 */
[----:B------:R2:W5:Y:S02]  /*3010*/  LDG.E.U8 R25, desc[UR20][R4.64+0x1] ;  /* 0x0000011404197981 */ /* 0x000564000c1e1100 */
.L_x_47:
[----:B------:R-:W-:Y:S05]  /*3020*/  BSYNC B1 ;  /* 0x0000000000017941 */ /* 0x000fea0003800000 */
.L_x_46:
[----:B-----5:R-:W-:Y:S01]  /*3030*/  LOP3.LUT R25, R25, 0xff, RZ, 0xc0, !PT ;  /* 0x000000ff19197812 */ /* 0x020fe200078ec0ff */
[----:B------:R-:W-:Y:S01]  /*3040*/  BSSY B1, `(.L_x_48) ;  /* 0x0000012000017945 */ /* 0x000fe20003800000 */
[----:B-1----:R-:W-:Y:S02]  /*3050*/  IADD3 R29, P5, R26, 0x8, RZ ;  /* 0x000000081a1d7810 */ /* 0x002fe40007fbe0ff */
[----:B------:R-:W-:Y:S02]  /*3060*/  F2FP.F16.E4M3.UNPACK_B R25, R25 ;  /* 0x00000019ff19723e */ /* 0x000fe400020006ff */
[----:B------:R-:W-:Y:S01]  /*3070*/  ISETP.LT.OR P2, PT, R6, 0x9, !P2 ;  /* 0x000000090600780c */ /* 0x000fe20005741670 */
[----:B------:R-:W-:Y:S02]  /*3080*/  IMAD.X R26, RZ, RZ, R27, P5 ;  /* 0x000000ffff1a7224 */ /* 0x000fe400028e061b */
[----:B------:R-:W-:Y:S02]  /*3090*/  HADD2.F32 R25, -RZ, R25.H0_H0 ;  /* 0x20000019ff197230 */ /* 0x000fe40000004100 */
[----:B------:R-:W-:-:S02]  /*30a0*/  IMAD R26, R26, UR6, RZ ;  /* 0x000000061a1a7c24 */ /* 0x000fc4000f8e02ff */
[----:B------:R-:W-:-:S04]  /*30b0*/  IMAD.WIDE.U32 R22, R29, UR6, R22 ;  /* 0x000000061d167c25 */ /* 0x000fc8000f8e0016 */
[----:B------:R-:W-:Y:S01]  /*30c0*/  FMUL R25, R25, R16 ;  /* 0x0000001019197220 */ /* 0x000fe20000400000 */
[----:B------:R-:W-:-:S03]  /*30d0*/  IMAD R29, R29, UR7, R26 ;  /* 0x000000071d1d7c24 */ /* 0x000fc6000f8e021a */
[----:B------:R-:W-:Y:S01]  /*30e0*/  FFMA R25, R86, R13, R25 ;  /* 0x0000000d56197223 */ /* 0x000fe20000000019 */
[----:B------:R-:W-:-:S04]  /*30f0*/  IADD3 R22, P5, R22, UR16, RZ ;  /* 0x0000001016167c10 */ /* 0x000fc8000ffbe0ff */
[----:B------:R-:W-:Y:S02]  /*3100*/  F2FP.SATFINITE.E4M3.F32.PACK_AB_MERGE_C R27, RZ, R25, RZ ;  /* 0x00000019ff1b723e */ /* 0x000fe400048070ff */
[----:B------:R-:W-:Y:S02]  /*3110*/  IADD3.X R23, R23, UR17, R29, P5, !PT ;  /* 0x0000001117177c10 */ /* 0x000fe4000affe41d */
[----:B------:R-:W-:Y:S01]  /*3120*/  PRMT R25, RZ, 0x7610, R25 ;  /* 0x00007610ff197816 */ /* 0x000fe20000000019 */
[----:B------:R1:W-:Y:S01]  /*3130*/  @!P3 STG.E.U8 desc[UR20][R18.64+0x1], R27 ;  /* 0x0000011b1200b986 */ /* 0x0003e2000c101114 */
[----:B------:R-:W-:Y:S05]  /*3140*/  @P2 BRA `(.L_x_49) ;  /* 0x0000000000042947 */ /* 0x000fea0003800000 */
[----:B------:R3:W5:Y:S02]  /*3150*/  LDG.E.U8 R25, desc[UR20][R22.64] ;  /* 0x0000001416197981 */ /* 0x000764000c1e1100 */
.L_x_49:
[----:B------:R-:W-:Y:S05]  /*3160*/  BSYNC B1 ;  /* 0x0000000000017941 */ /* 0x000fea0003800000 */
.L_x_48:
[----:B-----5:R-:W-:Y:S01]  /*3170*/  LOP3.LUT R25, R25, 0xff, RZ, 0xc0, !PT ;  /* 0x000000ff19197812 */ /* 0x020fe200078ec0ff */
[----:B------:R-:W-:Y:S01]  /*3180*/  BSSY B1, `(.L_x_50) ;  /* 0x000000b000017945 */ /* 0x000fe20003800000 */
[----:B------:R-:W-:Y:S02]  /*3190*/  ISETP.LT.OR P1, PT, R6, 0x9, !P1 ;  /* 0x000000090600780c */ /* 0x000fe40004f21670 */
[----:B------:R-:W-:-:S05]  /*31a0*/  F2FP.F16.E4M3.UNPACK_B R25, R25 ;  /* 0x00000019ff19723e */ /* 0x000fca00020006ff */
[----:B------:R-:W-:-:S05]  /*31b0*/  HADD2.F32 R25, -RZ, R25.H0_H0 ;  /* 0x20000019ff197230 */ /* 0x000fca0000004100 */
[----:B------:R-:W-:Y:S01]  /*31c0*/  FMUL R26, R25, R16 ;  /* 0x00000010191a7220 */ /* 0x000fe20000400000 */
[----:B------:R-:W-:-:S03]  /*31d0*/  PRMT R25, RZ, 0x7610, R25 ;  /* 0x00007610ff197816 */ /* 0x000fc60000000019 */
[----:B------:R-:W-:-:S05]  /*31e0*/  FFMA R26, R83, R13, R26 ;  /* 0x0000000d531a7223 */ /* 0x000fca000000001a */
[----:B-1----:R-:W-:-:S05]  /*31f0*/  F2FP.SATFINITE.E4M3.F32.PACK_AB_MERGE_C R27, RZ, R26, RZ ;  /* 0x0000001aff1b723e */ /* 0x002fca00048070ff */
[----:B------:R1:W-:Y:S01]  /*3200*/  @!P2 STG.E.U8 desc[UR20][R14.64], R27 ;  /* 0x0000001b0e00a986 */ /* 0x0003e2000c101114 */
[----:B------:R-:W-:Y:S05]  /*3210*/  @P1 BRA `(.L_x_51) ;  /* 0x0000000000041947 */ /* 0x000fea0003800000 */
[----:B------:R4:W5:Y:S02]  /*3220*/  LDG.E.U8 R25, desc[UR20][R22.64+0x1] ;  /* 0x0000011416197981 */ /* 0x000964000c1e1100 */
.L_x_51:
[----:B------:R-:W-:Y:S05]  /*3230*/  BSYNC B1 ;  /* 0x0000000000017941 */ /* 0x000fea0003800000 */
.L_x_50:
[----:B-----5:R-:W-:Y:S01]  /*3240*/  LOP3.LUT R25, R25, 0xff, RZ, 0xc0, !PT ;  /* 0x000000ff19197812 */ /* 0x020fe200078ec0ff */
[----:B------:R-:W-:Y:S01]  /*3250*/  BSSY B1, `(.L_x_52) ;  /* 0x000000c000017945 */ /* 0x000fe20003800000 */
[----:B------:R-:W-:Y:S02]  /*3260*/  ISETP.GE.AND P2, PT, R24, 0x9, PT ;  /* 0x000000091800780c */ /* 0x000fe40003f46270 */
[----:B------:R-:W-:Y:S02]  /*3270*/  F2FP.F16.E4M3.UNPACK_B R25, R25 ;  /* 0x00000019ff19723e */ /* 0x000fe400020006ff */
[----:B------:R-:W-:-:S03]  /*3280*/  ISETP.LT.OR P3, PT, R6, 0x1, !P2 ;  /* 0x000000010600780c */ /* 0x000fc60005761670 */
[----:B------:R-:W-:-:S05]  /*3290*/  HADD2.F32 R25, -RZ, R25.H0_H0 ;  /* 0x20000019ff197230 */ /* 0x000fca0000004100 */
[----:B------:R-:W-:-:S04]  /*32a0*/  FMUL R25, R25, R16 ;  /* 0x0000001019197220 */ /* 0x000fc80000400000 */
[----:B------:R-:W-:-:S05]  /*32b0*/  FFMA R25, R84, R13, R25 ;  /* 0x0000000d54197223 */ /* 0x000fca0000000019 */
[----:B-1----:R-:W-:Y:S02]  /*32c0*/  F2FP.SATFINITE.E4M3.F32.PACK_AB_MERGE_C R27, RZ, R25, RZ ;  /* 0x00000019ff1b723e */ /* 0x002fe400048070ff */
[----:B------:R-:W-:-:S03]  /*32d0*/  PRMT R25, RZ, 0x7610, R25 ;  /* 0x00007610ff197816 */ /* 0x000fc60000000019 */
[----:B------:R1:W-:Y:S01]  /*32e0*/  @!P1 STG.E.U8 desc[UR20][R14.64+0x1], R27 ;  /* 0x0000011b0e009986 */ /* 0x0003e2000c101114 */
[----:B------:R-:W-:Y:S05]  /*32f0*/  @P3 BRA `(.L_x_53) ;  /* 0x0000000000043947 */ /* 0x000fea0003800000 */
[----:B------:R0:W5:Y:S02]  /*3300*/  LDG.E.U8 R25, desc[UR20][R4.64+0x8] ;  /* 0x0000081404197981 */ /* 0x000164000c1e1100 */
.L_x_53:
[----:B------:R-:W-:Y:S05]  /*3310*/  BSYNC B1 ;  /* 0x0000000000017941 */ /* 0x000fea0003800000 */
.L_x_52:
        /* <DEDUP_REMOVED lines=13> */
.L_x_55:
[----:B------:R-:W-:Y:S05]  /*33f0*/  BSYNC B1 ;  /* 0x0000000000017941 */ /* 0x000fea0003800000 */
.L_x_54:
[----:B-----5:R-:W-:Y:S01]  /*3400*/  LOP3.LUT R25, R25, 0xff, RZ, 0xc0, !PT ;  /* 0x000000ff19197812 */ /* 0x020fe200078ec0ff */
[----:B------:R-:W-:Y:S01]  /*3410*/  BSSY B1, `(.L_x_56) ;  /* 0x000000b000017945 */ /* 0x000fe20003800000 */
[----:B------:R-:W-:Y:S02]  /*3420*/  ISETP.LT.OR P2, PT, R6, 0x9, !P2 ;  /* 0x000000090600780c */ /* 0x000fe40005741670 */
[----:B------:R-:W-:-:S05]  /*3430*/  F2FP.F16.E4M3.UNPACK_B R25, R25 ;  /* 0x00000019ff19723e */ /* 0x000fca00020006ff */
        /* <DEDUP_REMOVED lines=8> */
.L_x_57:
[----:B------:R-:W-:Y:S05]  /*34c0*/  BSYNC B1 ;  /* 0x0000000000017941 */ /* 0x000fea0003800000 */
.L_x_56:
        /* <DEDUP_REMOVED lines=12> */
.L_x_59:
[----:B------:R-:W-:Y:S05]  /*3590*/  BSYNC B1 ;  /* 0x0000000000017941 */ /* 0x000fea0003800000 */
.L_x_58:
        /* <DEDUP_REMOVED lines=13> */
.L_x_61:
[----:B------:R-:W-:Y:S05]  /*3670*/  BSYNC B1 ;  /* 0x0000000000017941 */ /* 0x000fea0003800000 */
.L_x_60:
        /* <DEDUP_REMOVED lines=13> */
.L_x_63:
[----:B------:R-:W-:Y:S05]  /*3750*/  BSYNC B1 ;  /* 0x0000000000017941 */ /* 0x000fea0003800000 */
.L_x_62:
        /* <DEDUP_REMOVED lines=12> */
.L_x_65:
[----:B------:R-:W-:Y:S05]  /*3820*/  BSYNC B1 ;  /* 0x0000000000017941 */ /* 0x000fea0003800000 */
.L_x_64:
        /* <DEDUP_REMOVED lines=12> */
.L_x_67:
[----:B------:R-:W-:Y:S05]  /*38f0*/  BSYNC B1 ;  /* 0x0000000000017941 */ /* 0x000fea0003800000 */
.L_x_66:
        /* <DEDUP_REMOVED lines=13> */
.L_x_69:
[----:B------:R-:W-:Y:S05]  /*39d0*/  BSYNC B1 ;  /* 0x0000000000017941 */ /* 0x000fea0003800000 */
.L_x_68:
        /* <DEDUP_REMOVED lines=13> */
.L_x_71:
[----:B------:R-:W-:Y:S05]  /*3ab0*/  BSYNC B1 ;  /* 0x0000000000017941 */ /* 0x000fea0003800000 */
.L_x_70:
        /* <DEDUP_REMOVED lines=12> */
.L_x_73:
[----:B------:R-:W-:Y:S05]  /*3b80*/  BSYNC B1 ;  /* 0x0000000000017941 */ /* 0x000fea0003800000 */
.L_x_72:
        /* <DEDUP_REMOVED lines=12> */
.L_x_75:
[----:B------:R-:W-:Y:S05]  /*3c50*/  BSYNC B1 ;  /* 0x0000000000017941 */ /* 0x000fea0003800000 */
.L_x_74:
        /* <DEDUP_REMOVED lines=13> */
.L_x_77:
[----:B------:R-:W-:Y:S05]  /*3d30*/  BSYNC B1 ;  /* 0x0000000000017941 */ /* 0x000fea0003800000 */
.L_x_76:
        /* <DEDUP_REMOVED lines=13> */
.L_x_79:
[----:B------:R-:W-:Y:S05]  /*3e10*/  BSYNC B1 ;  /* 0x0000000000017941 */ /* 0x000fea0003800000 */
.L_x_78:
        /* <DEDUP_REMOVED lines=12> */
.L_x_81:
[----:B------:R-:W-:Y:S05]  /*3ee0*/  BSYNC B1 ;  /* 0x0000000000017941 */ /* 0x000fea0003800000 */
.L_x_80:
        /* <DEDUP_REMOVED lines=12> */
.L_x_83:
[----:B------:R-:W-:Y:S05]  /*3fb0*/  BSYNC B1 ;  /* 0x0000000000017941 */ /* 0x000fea0003800000 */
.L_x_82:
        /* <DEDUP_REMOVED lines=13> */
.L_x_85:
[----:B------:R-:W-:Y:S05]  /*4090*/  BSYNC B1 ;  /* 0x0000000000017941 */ /* 0x000fea0003800000 */
.L_x_84:
        /* <DEDUP_REMOVED lines=13> */
.L_x_87:
[----:B------:R-:W-:Y:S05]  /*4170*/  BSYNC B1 ;  /* 0x0000000000017941 */ /* 0x000fea0003800000 */
.L_x_86:
        /* <DEDUP_REMOVED lines=12> */
.L_x_89:
[----:B------:R-:W-:Y:S05]  /*4240*/  BSYNC B1 ;  /* 0x0000000000017941 */ /* 0x000fea0003800000 */
.L_x_88:
        /* <DEDUP_REMOVED lines=12> */
.L_x_91:
[----:B------:R-:W-:Y:S05]  /*4310*/  BSYNC B1 ;  /* 0x0000000000017941 */ /* 0x000fea0003800000 */
.L_x_90:
        /* <DEDUP_REMOVED lines=13> */
.L_x_93:
[----:B------:R-:W-:Y:S05]  /*43f0*/  BSYNC B1 ;  /* 0x0000000000017941 */ /* 0x000fea0003800000 */
.L_x_92:
        /* <DEDUP_REMOVED lines=13> */
.L_x_95:
[----:B------:R-:W-:Y:S05]  /*44d0*/  BSYNC B1 ;  /* 0x0000000000017941 */ /* 0x000fea0003800000 */
.L_x_94:
        /* <DEDUP_REMOVED lines=12> */
.L_x_97:
[----:B------:R-:W-:Y:S05]  /*45a0*/  BSYNC B1 ;  /* 0x0000000000017941 */ /* 0x000fea0003800000 */
.L_x_96:
        /* <DEDUP_REMOVED lines=12> */
.L_x_99:
[----:B------:R-:W-:Y:S05]  /*4670*/  BSYNC B1 ;  /* 0x0000000000017941 */ /* 0x000fea0003800000 */
.L_x_98:
        /* <DEDUP_REMOVED lines=13> */
.L_x_101:
[----:B------:R-:W-:Y:S05]  /*4750*/  BSYNC B1 ;  /* 0x0000000000017941 */ /* 0x000fea0003800000 */
.L_x_100:
[----:B-----5:R-:W-:Y:S01]  /*4760*/  LOP3.LUT R25, R25, 0xff, RZ, 0xc0, !PT ;  /* 0x000000ff19197812 */ /* 0x020fe200078ec0ff */
[----:B------:R-:W-:Y:S01]  /*4770*/  BSSY B1, `(.L_x_102) ;  /* 0x000000c000017945 */ /* 0x000fe20003800000 */
[----:B------:R-:W-:Y:S02]  /*4780*/  ISETP.GE.AND P1, PT, R24, 0x3a, PT ;  /* 0x0000003a1800780c */ /* 0x000fe40003f26270 */
[----:B------:R-:W-:Y:S02]  /*4790*/  F2FP.F16.E4M3.UNPACK_B R25, R25 ;  /* 0x00000019ff19723e */ /* 0x000fe400020006ff */
[----:B------:R-:W-:Y:S02]  /*47a0*/  ISETP.LT.OR P5, PT, R6, 0x1, !P1 ;  /* 0x000000010600780c */ /* 0x000fe40004fa1670 */
[----:B------:R-:W-:Y:S01]  /*47b0*/  PRMT R24, RZ, 0x7610, R24 ;  /* 0x00007610ff187816 */ /* 0x000fe20000000018 */
[----:B------:R-:W-:-:S05]  /*47c0*/  HADD2.F32 R25, -RZ, R25.H0_H0 ;  /* 0x20000019ff197230 */ /* 0x000fca0000004100 */
[----:B------:R-:W-:-:S04]  /*47d0*/  FMUL R26, R25, R16 ;  /* 0x00000010191a7220 */ /* 0x000fc80000400000 */
[----:B------:R-:W-:-:S05]  /*47e0*/  FFMA R26, R57, R13, R26 ;  /* 0x0000000d391a7223 */ /* 0x000fca000000001a */
[----:B------:R-:W-:-:S05]  /*47f0*/  F2FP.SATFINITE.E4M3.F32.PACK_AB_MERGE_C R25, RZ, R26, RZ ;  /* 0x0000001aff19723e */ /* 0x000fca00048070ff */
[----:B------:R0:W-:Y:S01]  /*4800*/  @!P3 STG.E.U8 desc[UR20][R18.64+0x38], R25 ;  /* 0x000038191200b986 */ /* 0x0001e2000c101114 */
[----:B------:R-:W-:Y:S05]  /*4810*/  @P5 BRA `(.L_x_103) ;  /* 0x0000000000045947 */ /* 0x000fea0003800000 */
[----:B------:R0:W5:Y:S02]  /*4820*/  LDG.E.U8 R24, desc[UR20][R4.64+0x39] ;  /* 0x0000391404187981 */ /* 0x000164000c1e1100 */
.L_x_103:
[----:B------:R-:W-:Y:S05]  /*4830*/  BSYNC B1 ;  /* 0x0000000000017941 */ /* 0x000fea0003800000 */
.L_x_102:
[----:B-----5:R-:W-:Y:S01]  /*4840*/  LOP3.LUT R24, R24, 0xff, RZ, 0xc0, !PT ;  /* 0x000000ff18187812 */ /* 0x020fe200078ec0ff */
[----:B------:R-:W-:Y:S01]  /*4850*/  BSSY B1, `(.L_x_104) ;  /* 0x000000b000017945 */ /* 0x000fe20003800000 */
[----:B------:R-:W-:Y:S02]  /*4860*/  ISETP.LT.OR P2, PT, R6, 0x9, !P2 ;  /* 0x000000090600780c */ /* 0x000fe40005741670 */
[----:B------:R-:W-:Y:S02]  /*4870*/  F2FP.F16.E4M3.UNPACK_B R24, R24 ;  /* 0x00000018ff18723e */ /* 0x000fe400020006ff */
[----:B0-2---:R-:W-:-:S03]  /*4880*/  PRMT R4, RZ, 0x7610, R4 ;  /* 0x00007610ff047816 */ /* 0x005fc60000000004 */
[----:B------:R-:W-:-:S05]  /*4890*/  HADD2.F32 R5, -RZ, R24.H0_H0 ;  /* 0x20000018ff057230 */ /* 0x000fca0000004100 */
[----:B------:R-:W-:-:S04]  /*48a0*/  FMUL R5, R5, R16 ;  /* 0x0000001005057220 */ /* 0x000fc80000400000 */
[----:B------:R-:W-:-:S05]  /*48b0*/  FFMA R5, R58, R13, R5 ;  /* 0x0000000d3a057223 */ /* 0x000fca0000000005 */
[----:B------:R-:W-:-:S05]  /*48c0*/  F2FP.SATFINITE.E4M3.F32.PACK_AB_MERGE_C R5, RZ, R5, RZ ;  /* 0x00000005ff05723e */ /* 0x000fca00048070ff */
[----:B------:R0:W-:Y:S01]  /*48d0*/  @!P5 STG.E.U8 desc[UR20][R18.64+0x39], R5 ;  /* 0x000039051200d986 */ /* 0x0001e2000c101114 */
[----:B------:R-:W-:Y:S05]  /*48e0*/  @P2 BRA `(.L_x_105) ;  /* 0x0000000000042947 */ /* 0x000fea0003800000 */
[----:B------:R2:W5:Y:S02]  /*48f0*/  LDG.E.U8 R4, desc[UR20][R22.64+0x38] ;  /* 0x0000381416047981 */ /* 0x000564000c1e1100 */
.L_x_105:
[----:B------:R-:W-:Y:S05]  /*4900*/  BSYNC B1 ;  /* 0x0000000000017941 */ /* 0x000fea0003800000 */
.L_x_104:
[----:B-----5:R-:W-:Y:S01]  /*4910*/  LOP3.LUT R4, R4, 0xff, RZ, 0xc0, !PT ;  /* 0x000000ff04047812 */ /* 0x020fe200078ec0ff */
[----:B------:R-:W-:Y:S01]  /*4920*/  BSSY B1, `(.L_x_106) ;  /* 0x000000b000017945 */ /* 0x000fe20003800000 */
[----:B------:R-:W-:Y:S02]  /*4930*/  ISETP.LT.OR P1, PT, R6, 0x9, !P1 ;  /* 0x000000090600780c */ /* 0x000fe40004f21670 */
[----:B------:R-:W-:-:S05]  /*4940*/  F2FP.F16.E4M3.UNPACK_B R4, R4 ;  /* 0x00000004ff04723e */ /* 0x000fca00020006ff */
[----:B0-----:R-:W-:-:S05]  /*4950*/  HADD2.F32 R5, -RZ, R4.H0_H0 ;  /* 0x20000004ff057230 */ /* 0x001fca0000004100 */
[----:B------:R-:W-:-:S04]  /*4960*/  FMUL R4, R5, R16 ;  /* 0x0000001005047220 */ /* 0x000fc80000400000 */
[----:B------:R-:W-:-:S05]  /*4970*/  FFMA R4, R21, R13, R4 ;  /* 0x0000000d15047223 */ /* 0x000fca0000000004 */
[----:B------:R-:W-:Y:S02]  /*4980*/  F2FP.SATFINITE.E4M3.F32.PACK_AB_MERGE_C R5, RZ, R4, RZ ;  /* 0x00000004ff05723e */ /* 0x000fe400048070ff */
[----:B------:R-:W-:-:S03]  /*4990*/  PRMT R4, RZ, 0x7610, R4 ;  /* 0x00007610ff047816 */ /* 0x000fc60000000004 */
[----:B------:R0:W-:Y:S01]  /*49a0*/  @!P2 STG.E.U8 desc[UR20][R14.64+0x38], R5 ;  /* 0x000038050e00a986 */ /* 0x0001e2000c101114 */
[----:B------:R-:W-:Y:S05]  /*49b0*/  @P1 BRA `(.L_x_107) ;  /* 0x0000000000041947 */ /* 0x000fea0003800000 */
[----:B------:R0:W5:Y:S02]  /*49c0*/  LDG.E.U8 R4, desc[UR20][R22.64+0x39] ;  /* 0x0000391416047981 */ /* 0x000164000c1e1100 */
.L_x_107:
[----:B------:R-:W-:Y:S05]  /*49d0*/  BSYNC B1 ;  /* 0x0000000000017941 */ /* 0x000fea0003800000 */
.L_x_106:
[----:B------:R-:W-:Y:S05]  /*49e0*/  @P1 BRA `(.L_x_108) ;  /* 0x0000000800601947 */ /* 0x000fea0003800000 */
[----:B-----5:R-:W-:-:S04]  /*49f0*/  LOP3.LUT R4, R4, 0xff, RZ, 0xc0, !PT ;  /* 0x000000ff04047812 */ /* 0x020fc800078ec0ff */
[----:B------:R-:W-:-:S05]  /*4a00*/  F2FP.F16.E4M3.UNPACK_B R4, R4 ;  /* 0x00000004ff04723e */ /* 0x000fca00020006ff */
[----:B0-----:R-:W-:-:S05]  /*4a10*/  HADD2.F32 R5, -RZ, R4.H0_H0 ;  /* 0x20000004ff057230 */ /* 0x001fca0000004100 */
[----:B------:R-:W-:-:S04]  /*4a20*/  FMUL R5, R5, R16 ;  /* 0x0000001005057220 */ /* 0x000fc80000400000 */
[----:B------:R-:W-:-:S05]  /*4a30*/  FFMA R5, R56, R13, R5 ;  /* 0x0000000d38057223 */ /* 0x000fca0000000005 */
[----:B------:R-:W-:-:S05]  /*4a40*/  F2FP.SATFINITE.E4M3.F32.PACK_AB_MERGE_C R5, RZ, R5, RZ ;  /* 0x00000005ff05723e */ /* 0x000fca00048070ff */
[----:B------:R0:W-:Y:S01]  /*4a50*/  STG.E.U8 desc[UR20][R14.64+0x39], R5 ;  /* 0x000039050e007986 */ /* 0x0001e2000c101114 */
[----:B------:R-:W-:Y:S05]  /*4a60*/  BRA `(.L_x_108) ;  /* 0x0000000800407947 */ /* 0x000fea0003800000 */
.L_x_43:
[----:B------:R-:W-:Y:S01]  /*4a70*/  ISETP.GE.AND P1, PT, R24, 0x2, PT ;  /* 0x000000021800780c */ /* 0x000fe20003f26270 */
[-C--:B--2---:R-:W-:Y:S01]  /*4a80*/  FMUL R86, R86, R13.reuse ;  /* 0x0000000d56567220 */ /* 0x084fe20000400000 */
[----:B------:R-:W-:Y:S01]  /*4a90*/  ISETP.GE.AND P3, PT, R24, 0x1, PT ;  /* 0x000000011800780c */ /* 0x000fe20003f66270 */
[-C--:B------:R-:W-:Y:S01]  /*4aa0*/  FMUL R85, R85, R13.reuse ;  /* 0x0000000d55557220 */ /* 0x080fe20000400000 */
[C---:B------:R-:W-:Y:S01]  /*4ab0*/  ISETP.LT.OR P5, PT, R6.reuse, 0x1, !P1 ;  /* 0x000000010600780c */ /* 0x040fe20004fa1670 */
[-C--:B------:R-:W-:Y:S01]  /*4ac0*/  FMUL R83, R83, R13.reuse ;  /* 0x0000000d53537220 */ /* 0x080fe20000400000 */
[----:B------:R-:W-:Y:S01]  /*4ad0*/  ISETP.LT.OR P2, PT, R6, 0x1, !P3 ;  /* 0x000000010600780c */ /* 0x000fe20005f41670 */
[-C--:B------:R-:W-:Y:S01]  /*4ae0*/  FMUL R84, R84, R13.reuse ;  /* 0x0000000d54547220 */ /* 0x080fe20000400000 */
[----:B------:R-:W-:Y:S01]  /*4af0*/  ISETP.LT.OR P3, PT, R6, 0x9, !P3 ;  /* 0x000000090600780c */ /* 0x000fe20005f61670 */
[-C--:B------:R-:W-:Y:S01]  /*4b00*/  FMUL R81, R81, R13.reuse ;  /* 0x0000000d51517220 */ /* 0x080fe20000400000 */
[----:B------:R-:W-:Y:S01]  /*4b10*/  F2FP.SATFINITE.E4M3.F32.PACK_AB_MERGE_C R5, RZ, R86, RZ ;  /* 0x00000056ff05723e */ /* 0x000fe200048070ff */
[----:B------:R-:W-:Y:S01]  /*4b20*/  FMUL R82, R82, R13 ;  /* 0x0000000d52527220 */ /* 0x000fe20000400000 */
[----:B------:R-:W-:Y:S01]  /*4b30*/  F2FP.SATFINITE.E4M3.F32.PACK_AB_MERGE_C R85, RZ, R85, RZ ;  /* 0x00000055ff55723e */ /* 0x000fe200048070ff */
[----:B------:R-:W-:Y:S01]  /*4b40*/  FMUL R79, R79, R13 ;  /* 0x0000000d4f4f7220 */ /* 0x000fe20000400000 */
[----:B------:R-:W-:Y:S01]  /*4b50*/  F2FP.SATFINITE.E4M3.F32.PACK_AB_MERGE_C R83, RZ, R83, RZ ;  /* 0x00000053ff53723e */ /* 0x000fe200048070ff */
[-C--:B------:R-:W-:Y:S01]  /*4b60*/  FMUL R80, R80, R13.reuse ;  /* 0x0000000d50507220 */ /* 0x080fe20000400000 */
[----:B------:R-:W-:Y:S01]  /*4b70*/  ISETP.LT.OR P1, PT, R6, 0x9, !P1 ;  /* 0x000000090600780c */ /* 0x000fe20004f21670 */
[----:B------:R0:W-:Y:S01]  /*4b80*/  @!P5 STG.E.U8 desc[UR20][R18.64+0x1], R5 ;  /* 0x000001051200d986 */ /* 0x0001e2000c101114 */
[C---:B------:R-:W-:Y:S01]  /*4b90*/  ISETP.GE.AND P5, PT, R24.reuse, 0x9, PT ;  /* 0x000000091800780c */ /* 0x040fe20003fa6270 */
[----:B------:R-:W-:Y:S01]  /*4ba0*/  FMUL R77, R77, R13 ;  /* 0x0000000d4d4d7220 */ /* 0x000fe20000400000 */
[----:B------:R-:W-:Y:S01]  /*4bb0*/  F2FP.SATFINITE.E4M3.F32.PACK_AB_MERGE_C R81, RZ, R81, RZ ;  /* 0x00000051ff51723e */ /* 0x000fe200048070ff */
[----:B------:R-:W-:Y:S01]  /*4bc0*/  @!P2 STG.E.U8 desc[UR20][R18.64], R85 ;  /* 0x000000551200a986 */ /* 0x000fe2000c101114 */
[----:B------:R-:W-:Y:S01]  /*4bd0*/  ISETP.GE.AND P2, PT, R24, 0xa, PT ;  /* 0x0000000a1800780c */ /* 0x000fe20003f46270 */
[-C--:B------:R-:W-:Y:S01]  /*4be0*/  FMUL R78, R78, R13.reuse ;  /* 0x0000000d4e4e7220 */ /* 0x080fe20000400000 */
[----:B------:R-:W-:Y:S01]  /*4bf0*/  F2FP.SATFINITE.E4M3.F32.PACK_AB_MERGE_C R23, RZ, R82, RZ ;  /* 0x00000052ff17723e */ /* 0x000fe200048070ff */
[----:B------:R-:W-:Y:S01]  /*4c00*/  @!P3 STG.E.U8 desc[UR20][R14.64], R83 ;  /* 0x000000530e00b986 */ /* 0x000fe2000c101114 */
[C---:B------:R-:W-:Y:S01]  /*4c10*/  ISETP.LT.OR P3, PT, R6.reuse, 0x1, !P5 ;  /* 0x000000010600780c */ /* 0x040fe20006f61670 */
[-C--:B------:R-:W-:Y:S01]  /*4c20*/  FMUL R75, R75, R13.reuse ;  /* 0x0000000d4b4b7220 */ /* 0x080fe20000400000 */
[----:B------:R-:W-:Y:S01]  /*4c30*/  ISETP.LT.OR P6, PT, R6, 0x1, !P2 ;  /* 0x000000010600780c */ /* 0x000fe200057c1670 */
[-C--:B------:R-:W-:Y:S01]  /*4c40*/  FMUL R76, R76, R13.reuse ;  /* 0x0000000d4c4c7220 */ /* 0x080fe20000400000 */
[----:B------:R-:W-:Y:S01]  /*4c50*/  ISETP.LT.OR P5, PT, R6, 0x9, !P5 ;  /* 0x000000090600780c */ /* 0x000fe20006fa1670 */
[-C--:B------:R-:W-:Y:S01]  /*4c60*/  FMUL R73, R73, R13.reuse ;  /* 0x0000000d49497220 */ /* 0x080fe20000400000 */
[----:B0-----:R-:W-:Y:S01]  /*4c70*/  F2FP.SATFINITE.E4M3.F32.PACK_AB_MERGE_C R5, RZ, R84, RZ ;  /* 0x00000054ff05723e */ /* 0x001fe200048070ff */
[----:B------:R-:W-:Y:S01]  /*4c80*/  FMUL R74, R74, R13 ;  /* 0x0000000d4a4a7220 */ /* 0x000fe20000400000 */
[----:B------:R-:W-:Y:S01]  /*4c90*/  F2FP.SATFINITE.E4M3.F32.PACK_AB_MERGE_C R79, RZ, R79, RZ ;  /* 0x0000004fff4f723e */ /* 0x000fe200048070ff */
[-C--:B------:R-:W-:Y:S01]  /*4ca0*/  FMUL R71, R71, R13.reuse ;  /* 0x0000000d47477220 */ /* 0x080fe20000400000 */
[----:B------:R-:W-:Y:S01]  /*4cb0*/  ISETP.LT.OR P2, PT, R6, 0x9, !P2 ;  /* 0x000000090600780c */ /* 0x000fe20005741670 */
[----:B------:R0:W-:Y:S01]  /*4cc0*/  @!P1 STG.E.U8 desc[UR20][R14.64+0x1], R5 ;  /* 0x000001050e009986 */ /* 0x0001e2000c101114 */
[----:B------:R-:W-:Y:S01]  /*4cd0*/  ISETP.GE.AND P1, PT, R24, 0x12, PT ;  /* 0x000000121800780c */ /* 0x000fe20003f26270 */
[----:B------:R-:W-:Y:S01]  /*4ce0*/  FMUL R72, R72, R13 ;  /* 0x0000000d48487220 */ /* 0x000fe20000400000 */
[----:B------:R-:W-:Y:S01]  /*4cf0*/  F2FP.SATFINITE.E4M3.F32.PACK_AB_MERGE_C R77, RZ, R77, RZ ;  /* 0x0000004dff4d723e */ /* 0x000fe200048070ff */
[----:B------:R-:W-:Y:S01]  /*4d00*/  @!P3 STG.E.U8 desc[UR20][R18.64+0x8], R81 ;  /* 0x000008511200b986 */ /* 0x000fe2000c101114 */
[----:B------:R-:W-:Y:S01]  /*4d10*/  ISETP.GE.AND P3, PT, R24, 0x11, PT ;  /* 0x000000111800780c */ /* 0x000fe20003f66270 */
[----:B------:R-:W-:Y:S01]  /*4d20*/  FMUL R70, R70, R13 ;  /* 0x0000000d46467220 */ /* 0x000fe20000400000 */
[----:B------:R-:W-:Y:S01]  /*4d30*/  F2FP.SATFINITE.E4M3.F32.PACK_AB_MERGE_C R75, RZ, R75, RZ ;  /* 0x0000004bff4b723e */ /* 0x000fe200048070ff */
[----:B------:R1:W-:Y:S01]  /*4d40*/  @!P6 STG.E.U8 desc[UR20][R18.64+0x9], R23 ;  /* 0x000009171200e986 */ /* 0x0003e2000c101114 */
[C---:B------:R-:W-:Y:S01]  /*4d50*/  ISETP.LT.OR P6, PT, R6.reuse, 0x1, !P1 ;  /* 0x000000010600780c */ /* 0x040fe20004fc1670 */
[-C--:B------:R-:W-:Y:S01]  /*4d60*/  FMUL R69, R69, R13.reuse ;  /* 0x0000000d45457220 */ /* 0x080fe20000400000 */
[C---:B------:R-:W-:Y:S01]  /*4d70*/  ISETP.LT.OR P1, PT, R6.reuse, 0x9, !P1 ;  /* 0x000000090600780c */ /* 0x040fe20004f21670 */
[----:B------:R-:W-:Y:S01]  /*4d80*/  @!P5 STG.E.U8 desc[UR20][R14.64+0x8], R79 ;  /* 0x0000084f0e00d986 */ /* 0x000fe2000c101114 */
[C---:B------:R-:W-:Y:S01]  /*4d90*/  ISETP.LT.OR P5, PT, R6.reuse, 0x1, !P3 ;  /* 0x000000010600780c */ /* 0x040fe20005fa1670 */
[-C--:B------:R-:W-:Y:S01]  /*4da0*/  FMUL R67, R67, R13.reuse ;  /* 0x0000000d43437220 */ /* 0x080fe20000400000 */
[----:B------:R-:W-:Y:S01]  /*4db0*/  ISETP.LT.OR P3, PT, R6, 0x9, !P3 ;  /* 0x000000090600780c */ /* 0x000fe20005f61670 */
[-C--:B------:R-:W-:Y:S01]  /*4dc0*/  FMUL R68, R68, R13.reuse ;  /* 0x0000000d44447220 */ /* 0x080fe20000400000 */
[----:B0-----:R-:W-:Y:S01]  /*4dd0*/  F2FP.SATFINITE.E4M3.F32.PACK_AB_MERGE_C R5, RZ, R80, RZ ;  /* 0x00000050ff05723e */ /* 0x001fe200048070ff */
[----:B------:R-:W-:Y:S01]  /*4de0*/  FMUL R66, R66, R13 ;  /* 0x0000000d42427220 */ /* 0x000fe20000400000 */
[----:B------:R-:W-:Y:S01]  /*4df0*/  F2FP.SATFINITE.E4M3.F32.PACK_AB_MERGE_C R73, RZ, R73, RZ ;  /* 0x00000049ff49723e */ /* 0x000fe200048070ff */
[-C--:B------:R-:W-:Y:S01]  /*4e00*/  FMUL R65, R65, R13.reuse ;  /* 0x0000000d41417220 */ /* 0x080fe20000400000 */
[----:B-1----:R-:W-:Y:S01]  /*4e10*/  F2FP.SATFINITE.E4M3.F32.PACK_AB_MERGE_C R23, RZ, R78, RZ ;  /* 0x0000004eff17723e */ /* 0x002fe200048070ff */
[----:B------:R0:W-:Y:S01]  /*4e20*/  @!P2 STG.E.U8 desc[UR20][R14.64+0x9], R5 ;  /* 0x000009050e00a986 */ /* 0x0001e2000c101114 */
[C---:B------:R-:W-:Y:S01]  /*4e30*/  ISETP.GE.AND P2, PT, R24.reuse, 0x1a, PT ;  /* 0x0000001a1800780c */ /* 0x040fe20003f46270 */
        /* <DEDUP_REMOVED lines=29> */
[----:B------:R-:W-:Y:S01]  /*5010*/  ISETP.LT.OR P6, PT, R6, 0x1, !P3 ;  /* 0x000000010600780c */ /* 0x000fe20005fc1670 */
[----:B------:R-:W-:Y:S01]  /*5020*/  FMUL R56, R56, R13 ;  /* 0x0000000d38387220 */ /* 0x000fe20000400000 */
[C---:B------:R-:W-:Y:S01]  /*5030*/  ISETP.LT.OR P3, PT, R6.reuse, 0x9, !P3 ;  /* 0x000000090600780c */ /* 0x040fe20005f61670 */
[----:B------:R-:W-:Y:S01]  /*5040*/  @!P5 STG.E.U8 desc[UR20][R14.64+0x18], R71 ;  /* 0x000018470e00d986 */ /* 0x000fe2000c101114 */
[----:B------:R-:W-:-:S02]  /*5050*/  ISETP.LT.OR P5, PT, R6, 0x1, !P1 ;  /* 0x000000010600780c */ /* 0x000fc40004fa1670 */
[----:B0-----:R-:W-:Y:S02]  /*5060*/  F2FP.SATFINITE.E4M3.F32.PACK_AB_MERGE_C R5, RZ, R72, RZ ;  /* 0x00000048ff05723e */ /* 0x001fe400048070ff */
[----:B------:R-:W-:Y:S02]  /*5070*/  ISETP.LT.OR P1, PT, R6, 0x9, !P1 ;  /* 0x000000090600780c */ /* 0x000fe40004f21670 */
[----:B------:R-:W-:Y:S01]  /*5080*/  F2FP.SATFINITE.E4M3.F32.PACK_AB_MERGE_C R61, RZ, R61, RZ ;  /* 0x0000003dff3d723e */ /* 0x000fe200048070ff */
[----:B------:R0:W-:Y:S01]  /*5090*/  @!P2 STG.E.U8 desc[UR20][R14.64+0x19], R5 ;  /* 0x000019050e00a986 */ /* 0x0001e2000c101114 */
[----:B-1----:R-:W-:Y:S02]  /*50a0*/  F2FP.SATFINITE.E4M3.F32.PACK_AB_MERGE_C R23, RZ, R70, RZ ;  /* 0x00000046ff17723e */ /* 0x002fe400048070ff */
[----:B------:R-:W-:Y:S01]  /*50b0*/  ISETP.GE.AND P2, PT, R24, 0x2a, PT ;  /* 0x0000002a1800780c */ /* 0x000fe20003f46270 */
[----:B------:R-:W-:Y:S01]  /*50c0*/  @!P6 STG.E.U8 desc[UR20][R18.64+0x20], R69 ;  /* 0x000020451200e986 */ /* 0x000fe2000c101114 */
[----:B------:R-:W-:-:S02]  /*50d0*/  F2FP.SATFINITE.E4M3.F32.PACK_AB_MERGE_C R59, RZ, R59, RZ ;  /* 0x0000003bff3b723e */ /* 0x000fc400048070ff */
[----:B------:R-:W-:Y:S01]  /*50e0*/  F2FP.SATFINITE.E4M3.F32.PACK_AB_MERGE_C R57, RZ, R57, RZ ;  /* 0x00000039ff39723e */ /* 0x000fe200048070ff */
[----:B------:R1:W-:Y:S01]  /*50f0*/  @!P5 STG.E.U8 desc[UR20][R18.64+0x21], R23 ;  /* 0x000021171200d986 */ /* 0x0003e2000c101114 */
[----:B------:R-:W-:Y:S02]  /*5100*/  ISETP.GE.AND P5, PT, R24, 0x29, PT ;  /* 0x000000291800780c */ /* 0x000fe40003fa6270 */
[----:B------:R-:W-:Y:S01]  /*5110*/  F2FP.SATFINITE.E4M3.F32.PACK_AB_MERGE_C R21, RZ, R21, RZ ;  /* 0x00000015ff15723e */ /* 0x000fe200048070ff */
[----:B------:R-:W-:Y:S01]  /*5120*/  @!P3 STG.E.U8 desc[UR20][R14.64+0x20], R67 ;  /* 0x000020430e00b986 */ /* 0x000fe2000c101114 */
[C---:B------:R-:W-:Y:S02]  /*5130*/  ISETP.LT.OR P3, PT, R6.reuse, 0x1, !P2 ;  /* 0x000000010600780c */ /* 0x040fe40005761670 */
[C---:B------:R-:W-:Y:S02]  /*5140*/  ISETP.LT.OR P6, PT, R6.reuse, 0x1, !P5 ;  /* 0x000000010600780c */ /* 0x040fe40006fc1670 */
[----:B------:R-:W-:-:S02]  /*5150*/  ISETP.LT.OR P5, PT, R6, 0x9, !P5 ;  /* 0x000000090600780c */ /* 0x000fc40006fa1670 */
[----:B0-----:R-:W-:Y:S02]  /*5160*/  F2FP.SATFINITE.E4M3.F32.PACK_AB_MERGE_C R5, RZ, R68, RZ ;  /* 0x00000044ff05723e */ /* 0x001fe400048070ff */
[----:B-1----:R-:W-:Y:S02]  /*5170*/  F2FP.SATFINITE.E4M3.F32.PACK_AB_MERGE_C R23, RZ, R66, RZ ;  /* 0x00000042ff17723e */ /* 0x002fe400048070ff */
[----:B------:R-:W-:Y:S01]  /*5180*/  ISETP.LT.OR P2, PT, R6, 0x9, !P2 ;  /* 0x000000090600780c */ /* 0x000fe20005741670 */
[----:B------:R0:W-:Y:S01]  /*5190*/  @!P1 STG.E.U8 desc[UR20][R14.64+0x21], R5 ;  /* 0x000021050e009986 */ /* 0x0001e2000c101114 */
[C---:B------:R-:W-:Y:S02]  /*51a0*/  ISETP.GE.AND P1, PT, R24.reuse, 0x31, PT ;  /* 0x000000311800780c */ /* 0x040fe40003f26270 */
[----:B------:R-:W-:Y:S01]  /*51b0*/  F2FP.SATFINITE.E4M3.F32.PACK_AB_MERGE_C R25, RZ, R56, RZ ;  /* 0x00000038ff19723e */ /* 0x000fe200048070ff */
[----:B------:R1:W-:Y:S01]  /*51c0*/  @!P3 STG.E.U8 desc[UR20][R18.64+0x29], R23 ;  /* 0x000029171200b986 */ /* 0x0003e2000c101114 */
[----:B------:R-:W-:-:S03]  /*51d0*/  ISETP.GE.AND P3, PT, R24, 0x32, PT ;  /* 0x000000321800780c */ /* 0x000fc60003f66270 */
[----:B------:R-:W-:Y:S01]  /*51e0*/  @!P6 STG.E.U8 desc[UR20][R18.64+0x28], R65 ;  /* 0x000028411200e986 */ /* 0x000fe2000c101114 */
[C---:B------:R-:W-:Y:S02]  /*51f0*/  ISETP.LT.OR P6, PT, R6.reuse, 0x1, !P1 ;  /* 0x000000010600780c */ /* 0x040fe40004fc1670 */
[C---:B------:R-:W-:Y:S01]  /*5200*/  ISETP.LT.OR P1, PT, R6.reuse, 0x9, !P1 ;  /* 0x000000090600780c */ /* 0x040fe20004f21670 */
[----:B------:R-:W-:Y:S01]  /*5210*/  @!P5 STG.E.U8 desc[UR20][R14.64+0x28], R63 ;  /* 0x0000283f0e00d986 */ /* 0x000fe2000c101114 */
[C---:B------:R-:W-:Y:S02]  /*5220*/  ISETP.LT.OR P5, PT, R6.reuse, 0x1, !P3 ;  /* 0x000000010600780c */ /* 0x040fe40005fa1670 */
[----:B0-----:R-:W-:Y:S02]  /*5230*/  F2FP.SATFINITE.E4M3.F32.PACK_AB_MERGE_C R5, RZ, R64, RZ ;  /* 0x00000040ff05723e */ /* 0x001fe400048070ff */
[----:B-1----:R-:W-:Y:S02]  /*5240*/  F2FP.SATFINITE.E4M3.F32.PACK_AB_MERGE_C R23, RZ, R62, RZ ;  /* 0x0000003eff17723e */ /* 0x002fe400048070ff */
[----:B------:R-:W-:Y:S01]  /*5250*/  ISETP.LT.OR P3, PT, R6, 0x9, !P3 ;  /* 0x000000090600780c */ /* 0x000fe20005f61670 */
[----:B------:R0:W-:Y:S01]  /*5260*/  @!P2 STG.E.U8 desc[UR20][R14.64+0x29], R5 ;  /* 0x000029050e00a986 */ /* 0x0001e2000c101114 */
[----:B------:R-:W-:-:S03]  /*5270*/  ISETP.GE.AND P2, PT, R24, 0x39, PT ;  /* 0x000000391800780c */ /* 0x000fc60003f46270 */
[----:B------:R-:W-:Y:S01]  /*5280*/  @!P6 STG.E.U8 desc[UR20][R18.64+0x30], R61 ;  /* 0x0000303d1200e986 */ /* 0x000fe2000c101114 */
[----:B------:R-:W-:-:S03]  /*5290*/  ISETP.GE.AND P6, PT, R24, 0x3a, PT ;  /* 0x0000003a1800780c */ /* 0x000fc60003fc6270 */
[----:B------:R1:W-:Y:S01]  /*52a0*/  @!P5 STG.E.U8 desc[UR20][R18.64+0x31], R23 ;  /* 0x000031171200d986 */ /* 0x0003e2000c101114 */
[C---:B------:R-:W-:Y:S02]  /*52b0*/  ISETP.LT.OR P5, PT, R6.reuse, 0x1, !P6 ;  /* 0x000000010600780c */ /* 0x040fe400077a1670 */
[C---:B------:R-:W-:Y:S01]  /*52c0*/  ISETP.LT.OR P6, PT, R6.reuse, 0x9, !P6 ;  /* 0x000000090600780c */ /* 0x040fe200077c1670 */
[----:B------:R2:W-:Y:S01]  /*52d0*/  @!P1 STG.E.U8 desc[UR20][R14.64+0x30], R59 ;  /* 0x0000303b0e009986 */ /* 0x0005e2000c101114 */
[C---:B------:R-:W-:Y:S02]  /*52e0*/  ISETP.LT.OR P1, PT, R6.reuse, 0x1, !P2 ;  /* 0x000000010600780c */ /* 0x040fe40005721670 */
[----:B------:R-:W-:Y:S02]  /*52f0*/  ISETP.LT.OR P2, PT, R6, 0x9, !P2 ;  /* 0x000000090600780c */ /* 0x000fe40005741670 */
[----:B0-----:R-:W-:Y:S02]  /*5300*/  F2FP.SATFINITE.E4M3.F32.PACK_AB_MERGE_C R5, RZ, R60, RZ ;  /* 0x0000003cff05723e */ /* 0x001fe400048070ff */
[----:B-1----:R-:W-:-:S03]  /*5310*/  F2FP.SATFINITE.E4M3.F32.PACK_AB_MERGE_C R23, RZ, R58, RZ ;  /* 0x0000003aff17723e */ /* 0x002fc600048070ff */
[----:B------:R2:W-:Y:S04]  /*5320*/  @!P3 STG.E.U8 desc[UR20][R14.64+0x31], R5 ;  /* 0x000031050e00b986 */ /* 0x0005e8000c101114 */
[----:B------:R2:W-:Y:S04]  /*5330*/  @!P1 STG.E.U8 desc[UR20][R18.64+0x38], R57 ;  /* 0x0000383912009986 */ /* 0x0005e8000c101114 */
[----:B------:R2:W-:Y:S04]  /*5340*/  @!P5 STG.E.U8 desc[UR20][R18.64+0x39], R23 ;  /* 0x000039171200d986 */ /* 0x0005e8000c101114 */
[----:B------:R2:W-:Y:S04]  /*5350*/  @!P2 STG.E.U8 desc[UR20][R14.64+0x38], R21 ;  /* 0x000038150e00a986 */ /* 0x0005e8000c101114 */
[----:B------:R2:W-:Y:S02]  /*5360*/  @!P6 STG.E.U8 desc[UR20][R14.64+0x39], R25 ;  /* 0x000039190e00e986 */ /* 0x0005e4000c101114 */
.L_x_108:
[----:B------:R-:W-:Y:S05]  /*5370*/  BSYNC B0 ;  /* 0x0000000000007941 */ /* 0x000fea0003800000 */
.L_x_42:
[C---:B------:R-:W-:Y:S01]  /*5380*/  LEA R2, P1, R8.reuse, R2, 0x1 ;  /* 0x0000000208027211 */ /* 0x040fe200078208ff */
[----:B------:R-:W-:Y:S01]  /*5390*/  ULDC.64 UR6, c[0x0][0x650] ;  /* 0x0001940000067ab9 */ /* 0x000fe20000000a00 */
[----:B-----5:R-:W-:Y:S01]  /*53a0*/  IMAD.U32 R4, RZ, RZ, UR12 ;  /* 0x0000000cff047e24 */ /* 0x020fe2000f8e00ff */
[----:B012---:R-:W-:Y:S01]  /*53b0*/  PRMT R14, RZ, 0x7610, R14 ;  /* 0x00007610ff0e7816 */ /* 0x007fe2000000000e */
[----:B------:R-:W-:Y:S01]  /*53c0*/  IMAD.MOV.U32 R6, RZ, RZ, -0x1 ;  /* 0xffffffffff067424 */ /* 0x000fe200078e00ff */
[----:B------:R-:W-:Y:S01]  /*53d0*/  LEA.HI.X R3, R8, R3, R0, 0x1, P1 ;  /* 0x0000000308037211 */ /* 0x000fe200008f0c00 */
[----:B------:R0:W-:Y:S01]  /*53e0*/  SYNCS.ARRIVE.TRANS64.A1T0 RZ, [R4+UR23], RZ ;  /* 0x000000ff04ff79a7 */ /* 0x0001e20008100017 */
[----:B------:R-:W-:Y:S01]  /*53f0*/  ISETP.GE.U32.AND P1, PT, R2, UR6, PT ;  /* 0x0000000602007c0c */ /* 0x000fe2000bf26070 */
[----:B------:R-:W-:-:S03]  /*5400*/  IMAD.MOV.U32 R5, RZ, RZ, -0x1 ;  /* 0xffffffffff057424 */ /* 0x000fc600078e00ff */
[----:B------:R-:W-:Y:S01]  /*5410*/  ISETP.GE.U32.AND.EX P1, PT, R3, UR7, PT, P1 ;  /* 0x0000000703007c0c */ /* 0x000fe2000bf26110 */
[----:B0-----:R-:W-:-:S12]  /*5420*/  IMAD.MOV.U32 R4, RZ, RZ, -0x1 ;  /* 0xffffffffff047424 */ /* 0x001fd800078e00ff */
[----:B------:R-:W-:Y:S05]  /*5430*/  @P1 BRA `(.L_x_109) ;  /* 0x0000000400601947 */ /* 0x000fea0003800000 */
[----:B------:R-:W0:Y:S01]  /*5440*/  S2R R26, SR_CTAID.X ;  /* 0x00000000001a7919 */ /* 0x000e220000002500 */
[----:B---34-:R-:W1:Y:S01]  /*5450*/  LDC.64 R22, c[0x0][0x628] ;  /* 0x00018a00ff167b82 */ /* 0x018e620000000a00 */
[----:B------:R-:W-:Y:S01]  /*5460*/  ULDC UR6, c[0x0][0x150] ;  /* 0x0000540000067ab9 */ /* 0x000fe20000000800 */
[----:B------:R-:W-:Y:S01]  /*5470*/  IMAD.MOV.U32 R18, RZ, RZ, R2 ;  /* 0x000000ffff127224 */ /* 0x000fe200078e0002 */
[----:B------:R-:W2:Y:S01]  /*5480*/  S2R R28, SR_CTAID.Y ;  /* 0x00000000001c7919 */ /* 0x000ea20000002600 */
[----:B------:R-:W-:-:S04]  /*5490*/  IMAD.MOV.U32 R19, RZ, RZ, R3 ;  /* 0x000000ffff137224 */ /* 0x000fc800078e0003 */
[----:B------:R-:W3:Y:S08]  /*54a0*/  LDC R29, c[0x0][0x144] ;  /* 0x00005100ff1d7b82 */ /* 0x000ef00000000800 */
[----:B------:R-:W4:Y:S08]  /*54b0*/  LDC R6, c[0x0][0x630] ;  /* 0x00018c00ff067b82 */ /* 0x000f300000000800 */
[----:B------:R-:W2:Y:S01]  /*54c0*/  LDC.64 R24, c[0x0][0x620] ;  /* 0x00018800ff187b82 */ /* 0x000ea20000000a00 */
[----:B-1----:R-:W-:-:S04]  /*54d0*/  ISETP.NE.U32.AND P1, PT, R22, RZ, PT ;  /* 0x000000ff1600720c */ /* 0x002fc80003f25070 */
[----:B------:R-:W-:Y:S02]  /*54e0*/  ISETP.NE.AND.EX P1, PT, R23, RZ, PT, P1 ;  /* 0x000000ff1700720c */ /* 0x000fe40003f25310 */
[----:B0-----:R-:W-:-:S05]  /*54f0*/  I2FP.F32.U32 R4, R26 ;  /* 0x0000001a00047245 */ /* 0x001fca0000201000 */
[----:B------:R-:W-:-:S04]  /*5500*/  FMUL R4, R4, UR6 ;  /* 0x0000000604047c20 */ /* 0x000fc80008400000 */
[----:B------:R0:W1:Y:S02]  /*5510*/  F2I.U32.TRUNC.NTZ R27, R4 ;  /* 0x00000004001b7305 */ /* 0x000064000020f000 */
[----:B---34-:R-:W-:Y:S05]  /*5520*/  @!P1 BRA `(.L_x_110) ;  /* 0x0000000000289947 */ /* 0x018fea0003800000 */
[----:B------:R-:W3:Y:S02]  /*5530*/  LDC R5, c[0x0][0x634] ;  /* 0x00018d00ff057b82 */ /* 0x000ee40000000800 */
[----:B---3--:R-:W-:-:S05]  /*5540*/  IADD3 R19, P1, R2, R5, RZ ;  /* 0x0000000502137210 */ /* 0x008fca0007f3e0ff */
[----:B------:R-:W-:-:S04]  /*5550*/  IMAD.X R21, RZ, RZ, R3, P1 ;  /* 0x000000ffff157224 */ /* 0x000fc800008e0603 */
[----:B0-----:R-:W-:-:S04]  /*5560*/  IMAD.WIDE.U32 R4, R21, R22, RZ ;  /* 0x0000001615047225 */ /* 0x001fc800078e00ff */
[----:B------:R-:W-:-:S04]  /*5570*/  IMAD.WIDE.U32 R14, P1, R19, R23, R4 ;  /* 0x00000017130e7225 */ /* 0x000fc80007820004 */
[----:B------:R-:W-:-:S04]  /*5580*/  IMAD.WIDE.U32 R4, R19, R22, RZ ;  /* 0x0000001613047225 */ /* 0x000fc800078e00ff */
[----:B------:R-:W-:Y:S01]  /*5590*/  IMAD.X R19, RZ, RZ, RZ, P1 ;  /* 0x000000ffff137224 */ /* 0x000fe200008e06ff */
[----:B------:R-:W-:Y:S01]  /*55a0*/  IADD3 RZ, P1, R5, R14, RZ ;  /* 0x0000000e05ff7210 */ /* 0x000fe20007f3e0ff */
[----:B------:R-:W-:-:S04]  /*55b0*/  IMAD.MOV.U32 R18, RZ, RZ, R15 ;  /* 0x000000ffff127224 */ /* 0x000fc800078e000f */
[----:B------:R-:W-:-:S08]  /*55c0*/  IMAD.WIDE.U32.X R18, R21, R23, R18, P1 ;  /* 0x0000001715127225 */ /* 0x000fd000008e0412 */
.L_x_110:
[-CC-:B------:R-:W-:Y:S01]  /*55d0*/  SHF.R.U64 R23, R18, R6.reuse, R19.reuse ;  /* 0x0000000612177219 */ /* 0x180fe20000001213 */
[----:B------:R-:W3:Y:S01]  /*55e0*/  LDC.64 R32, c[0x0][0x640] ;  /* 0x00019000ff207b82 */ /* 0x000ee20000000a00 */
[----:B0-----:R-:W-:Y:S01]  /*55f0*/  SHF.R.U32.HI R4, RZ, R6, R19 ;  /* 0x00000006ff047219 */ /* 0x001fe20000011613 */
[----:B-1----:R-:W-:Y:S01]  /*5600*/  IMAD.MOV R27, RZ, RZ, -R27 ;  /* 0x000000ffff1b7224 */ /* 0x002fe200078e0a1b */
[----:B------:R-:W-:Y:S01]  /*5610*/  IADD3 R15, P1, RZ, -R23, RZ ;  /* 0x80000017ff0f7210 */ /* 0x000fe20007f3e0ff */
[----:B------:R-:W-:Y:S01]  /*5620*/  ULDC UR6, c[0x0][0x154] ;  /* 0x0000550000067ab9 */ /* 0x000fe20000000800 */
[----:B------:R-:W-:Y:S02]  /*5630*/  IMAD.MOV.U32 R19, RZ, RZ, 0x1 ;  /* 0x00000001ff137424 */ /* 0x000fe400078e00ff */
[----:B------:R-:W-:Y:S01]  /*5640*/  IMAD R29, R29, R27, R26 ;  /* 0x0000001b1d1d7224 */ /* 0x000fe200078e021a */
[----:B------:R-:W0:Y:S01]  /*5650*/  LDC R14, c[0x0][0x618] ;  /* 0x00018600ff0e7b82 */ /* 0x000e220000000800 */
[----:B------:R-:W-:-:S04]  /*5660*/  IMAD.X R5, RZ, RZ, ~R4, P1 ;  /* 0x000000ffff057224 */ /* 0x000fc800008e0e04 */
[-C--:B--2---:R-:W-:Y:S02]  /*5670*/  IMAD R6, R5, R24.reuse, RZ ;  /* 0x0000001805067224 */ /* 0x084fe400078e02ff */
[C---:B------:R-:W-:Y:S01]  /*5680*/  IMAD.WIDE.U32 R4, R15.reuse, R24, R2 ;  /* 0x000000180f047225 */ /* 0x040fe200078e0002 */
[----:B------:R-:W1:Y:S03]  /*5690*/  LDC R18, c[0x0][0x608] ;  /* 0x00018200ff127b82 */ /* 0x000e660000000800 */
[----:B------:R-:W-:Y:S01]  /*56a0*/  IMAD R15, R15, R25, R6 ;  /* 0x000000190f0f7224 */ /* 0x000fe200078e0206 */
[----:B------:R-:W-:-:S03]  /*56b0*/  I2FP.F32.U32 R6, R28 ;  /* 0x0000001c00067245 */ /* 0x000fc60000201000 */
[----:B------:R-:W-:Y:S01]  /*56c0*/  IMAD.IADD R5, R5, 0x1, R15 ;  /* 0x0000000105057824 */ /* 0x000fe200078e020f */
[----:B------:R-:W2:Y:S01]  /*56d0*/  LDC R30, c[0x0][0x658] ;  /* 0x00019600ff1e7b82 */ /* 0x000ea20000000800 */
[----:B---3--:R-:W-:Y:S01]  /*56e0*/  ISETP.NE.U32.AND P1, PT, R32, RZ, PT ;  /* 0x000000ff2000720c */ /* 0x008fe20003f25070 */
[----:B------:R-:W-:-:S03]  /*56f0*/  IMAD.MOV.U32 R15, RZ, RZ, -0x1 ;  /* 0xffffffffff0f7424 */ /* 0x000fc600078e00ff */
[----:B------:R-:W-:-:S03]  /*5700*/  ISETP.NE.AND.EX P1, PT, R33, RZ, PT, P1 ;  /* 0x000000ff2100720c */ /* 0x000fc60003f25310 */
[----:B------:R-:W3:Y:S01]  /*5710*/  LDC R27, c[0x0][0x148] ;  /* 0x00005200ff1b7b82 */ /* 0x000ee20000000800 */
[-CC-:B0-----:R-:W-:Y:S02]  /*5720*/  SHF.R.U64 R22, R4, R14.reuse, R5.reuse ;  /* 0x0000000e04167219 */ /* 0x181fe40000001205 */
[----:B------:R-:W-:Y:S01]  /*5730*/  SHF.R.U32.HI R5, RZ, R14, R5 ;  /* 0x0000000eff057219 */ /* 0x000fe20000011605 */
[----:B------:R-:W-:-:S04]  /*5740*/  FMUL R14, R6, UR6 ;  /* 0x00000006060e7c20 */ /* 0x000fc80008400000 */
[----:B------:R-:W0:Y:S01]  /*5750*/  LDC R26, c[0x0][0x600] ;  /* 0x00018000ff1a7b82 */ /* 0x000e220000000800 */
[----:B------:R4:W0:Y:S01]  /*5760*/  F2I.U32.TRUNC.NTZ R25, R14 ;  /* 0x0000000e00197305 */ /* 0x000822000020f000 */
[-CC-:B-1----:R-:W-:Y:S02]  /*5770*/  SHF.R.U64 R6, R22, R18.reuse, R5.reuse ;  /* 0x0000001216067219 */ /* 0x182fe40000001205 */
[----:B------:R-:W-:-:S04]  /*5780*/  SHF.R.U32.HI R5, RZ, R18, R5 ;  /* 0x00000012ff057219 */ /* 0x000fc80000011605 */
[----:B------:R-:W1:Y:S01]  /*5790*/  LDC R34, c[0x0][0x648] ;  /* 0x00019200ff227b82 */ /* 0x000e620000000800 */
[-CC-:B--2---:R-:W-:Y:S02]  /*57a0*/  SHF.R.U64 R24, R6, R30.reuse, R5.reuse ;  /* 0x0000001e06187219 */ /* 0x184fe40000001205 */
[-C--:B------:R-:W-:Y:S02]  /*57b0*/  SHF.L.U32 R15, R15, R30.reuse, RZ ;  /* 0x0000001e0f0f7219 */ /* 0x080fe400000006ff */
[-C--:B------:R-:W-:Y:S01]  /*57c0*/  SHF.R.U32.HI R5, RZ, R30.reuse, R5 ;  /* 0x0000001eff057219 */ /* 0x080fe20000011605 */
[----:B------:R-:W-:Y:S01]  /*57d0*/  IMAD.MOV.U32 R4, RZ, RZ, R24 ;  /* 0x000000ffff047224 */ /* 0x000fe200078e0018 */
[----:B------:R-:W-:Y:S01]  /*57e0*/  SHF.L.U32 R30, R19, R30, RZ ;  /* 0x0000001e131e7219 */ /* 0x000fe200000006ff */
[----:B------:R-:W2:Y:S01]  /*57f0*/  LDC R35, c[0x0][0x638] ;  /* 0x00018e00ff237b82 */ /* 0x000ea20000000800 */
[----:B------:R-:W-:-:S07]  /*5800*/  LOP3.LUT R31, RZ, R15, RZ, 0x33, !PT ;  /* 0x0000000fff1f7212 */ /* 0x000fce00078e33ff */
[----:B------:R-:W0:Y:S01]  /*5810*/  LDC R36, c[0x0][0x610] ;  /* 0x00018400ff247b82 */ /* 0x000e220000000800 */
[----:B----4-:R-:W-:Y:S05]  /*5820*/  @!P1 BRA `(.L_x_111) ;  /* 0x0000000000289947 */ /* 0x010fea0003800000 */
        /* <DEDUP_REMOVED lines=10> */
.L_x_111:
[----:B-1----:R-:W-:Y:S01]  /*58d0*/  SHF.R.U64 R4, R4, R34, R5 ;  /* 0x0000002204047219 */ /* 0x002fe20000001205 */
[----:B0-----:R-:W-:Y:S01]  /*58e0*/  VIADD R19, R26, 0xffffffff ;  /* 0xffffffff1a137836 */ /* 0x001fe20000000000 */
[----:B------:R-:W-:Y:S01]  /*58f0*/  LOP3.LUT R15, R6, R31, RZ, 0xc0, !PT ;  /* 0x0000001f060f7212 */ /* 0x000fe200078ec0ff */
[----:B------:R-:W-:Y:S02]  /*5900*/  IMAD.MOV R25, RZ, RZ, -R25 ;  /* 0x000000ffff197224 */ /* 0x000fe400078e0a19 */
[----:B------:R-:W-:Y:S02]  /*5910*/  IMAD.MOV R5, RZ, RZ, -R4 ;  /* 0x000000ffff057224 */ /* 0x000fe400078e0a04 */
[----:B------:R-:W-:Y:S01]  /*5920*/  IMAD R6, R30, R4, R15 ;  /* 0x000000041e067224 */ /* 0x000fe200078e020f */
[----:B------:R-:W-:Y:S01]  /*5930*/  LOP3.LUT R15, R22, R19, RZ, 0xc0, !PT ;  /* 0x00000013160f7212 */ /* 0x000fe200078ec0ff */
[----:B---3--:R-:W-:Y:S02]  /*5940*/  @P4 IMAD R29, R27, R25, R28 ;  /* 0x000000191b1d4224 */ /* 0x008fe400078e021c */
[----:B--2---:R-:W-:-:S02]  /*5950*/  IMAD R4, R5, R35, R24 ;  /* 0x0000002305047224 */ /* 0x004fc400078e0218 */
[----:B------:R-:W-:Y:S02]  /*5960*/  IMAD R6, R6, R36, R29 ;  /* 0x0000002406067224 */ /* 0x000fe400078e021d */
[----:B------:R-:W-:Y:S02]  /*5970*/  IMAD R5, R4, R26, R15 ;  /* 0x0000001a04057224 */ /* 0x000fe400078e020f */
[----:B------:R-:W-:-:S03]  /*5980*/  IMAD.MOV.U32 R14, RZ, RZ, 0x1 ;  /* 0x00000001ff0e7424 */ /* 0x000fc600078e00ff */
[----:B------:R-:W-:Y:S02]  /*5990*/  SEL R4, R5, R6, !P4 ;  /* 0x0000000605047207 */ /* 0x000fe40006000000 */
[----:B------:R-:W-:Y:S01]  /*59a0*/  SEL R6, R6, R5, !P4 ;  /* 0x0000000506067207 */ /* 0x000fe20006000000 */
[----:B------:R-:W-:-:S07]  /*59b0*/  IMAD.MOV.U32 R5, RZ, RZ, R23 ;  /* 0x000000ffff057224 */ /* 0x000fce00078e0017 */
.L_x_109:
[----:B------:R-:W-:Y:S02]  /*59c0*/  LOP3.LUT P1, RZ, R14, 0xff, RZ, 0xc0, !PT ;  /* 0x000000ff0eff7812 */ /* 0x000fe4000782c0ff */
[----:B------:R-:W-:-:S11]  /*59d0*/  LOP3.LUT R88, R88, 0x1, RZ, 0x3c, !PT ;  /* 0x0000000158587812 */ /* 0x000fd600078e3cff */
[----:B------:R-:W-:Y:S05]  /*59e0*/  @P1 BRA `(.L_x_112) ;  /* 0xffffffbc006c1947 */ /* 0x000fea000383ffff */
[----:B------:R-:W-:Y:S05]  /*59f0*/  EXIT ;  /* 0x000000000000794d */ /* 0x000fea0003800000 */
.L_x_18:
[----:B------:R-:W-:-:S08]  /*5a00*/  ISETP.NE.AND P0, PT, R22, RZ, PT ;  /* 0x000000ff1600720c */ /* 0x000fd00003f05270 */
[----:B--2-45:R-:W0:-:S00]  /*5a10*/  USETMAXREG.DEALLOC.CTAPOOL 0x28 ;  /* 0x00000028000079c8 */ /* 0x034e0000080e0500 */
[----:B------:R-:W-:Y:S05]  /*5a20*/  @P0 EXIT ;  /* 0x000000000000094d */ /* 0x000fea0003800000 */
[----:B0-----:R-:W-:Y:S01]  /*5a30*/  LOP3.LUT P0, RZ, R17, 0xff, RZ, 0xc0, !PT ;  /* 0x000000ff11ff7812 */ /* 0x001fe2000780c0ff */
[----:B------:R-:W-:Y:S02]  /*5a40*/  IMAD.MOV.U32 R12, RZ, RZ, 0x1 ;  /* 0x00000001ff0c7424 */ /* 0x000fe400078e00ff */
[----:B------:R-:W-:-:S10]  /*5a50*/  IMAD.MOV.U32 R13, RZ, RZ, RZ ;  /* 0x000000ffff0d7224 */ /* 0x000fd400078e00ff */
[----:B------:R-:W-:Y:S05]  /*5a60*/  @!P0 BRA `(.L_x_113) ;  /* 0x0000000c00208947 */ /* 0x000fea0003800000 */
[----:B------:R-:W0:Y:S01]  /*5a70*/  S2UR UR8, SR_CgaCtaId ;  /* 0x00000000000879c3 */ /* 0x000e220000008800 */
[----:B------:R-:W-:Y:S01]  /*5a80*/  LOP3.LUT P0, RZ, R11, 0x1f, RZ, 0xc0, !PT ;  /* 0x0000001f0bff7812 */ /* 0x000fe2000780c0ff */
[----:B------:R-:W-:Y:S01]  /*5a90*/  ULDC UR5, c[0x0][0x658] ;  /* 0x0001960000057ab9 */ /* 0x000fe20000000800 */
[----:B------:R-:W-:Y:S01]  /*5aa0*/  UMOV UR6, 0xffffffff ;  /* 0xffffffff00067882 */ /* 0x000fe20000000000 */
[----:B------:R-:W-:Y:S01]  /*5ab0*/  BSSY B0, `(.L_x_113) ;  /* 0x00000c3000007945 */ /* 0x000fe20003800000 */
[----:B------:R-:W-:Y:S01]  /*5ac0*/  USHF.L.U32 UR6, UR6, UR5, URZ ;  /* 0x0000000506067299 */ /* 0x000fe2000800063f */
[C---:B------:R-:W-:Y:S01]  /*5ad0*/  ISETP.NE.AND P2, PT, R10.reuse, RZ, PT ;  /* 0x000000ff0a00720c */ /* 0x040fe20003f45270 */
[----:B------:R-:W-:Y:S01]  /*5ae0*/  IMAD.MOV.U32 R15, RZ, RZ, 0x1 ;  /* 0x00000001ff0f7424 */ /* 0x000fe200078e00ff */
[----:B------:R-:W-:Y:S01]  /*5af0*/  ISETP.NE.OR P0, PT, R10, RZ, !P0 ;  /* 0x000000ff0a00720c */ /* 0x000fe20004705670 */
[----:B------:R-:W-:Y:S01]  /*5b00*/  IMAD.MOV.U32 R12, RZ, RZ, 0x1 ;  /* 0x00000001ff0c7424 */ /* 0x000fe200078e00ff */
[----:B------:R-:W-:Y:S01]  /*5b10*/  LOP3.LUT R14, R7, 0x2, RZ, 0xfc, !PT ;  /* 0x00000002070e7812 */ /* 0x000fe200078efcff */
[----:B------:R-:W-:Y:S01]  /*5b20*/  IMAD.MOV.U32 R13, RZ, RZ, RZ ;  /* 0x000000ffff0d7224 */ /* 0x000fe200078e00ff */
[----:B------:R-:W-:Y:S01]  /*5b30*/  ULDC UR4, c[0x0][0x600] ;  /* 0x0001800000047ab9 */ /* 0x000fe20000000800 */
[----:B------:R-:W-:Y:S01]  /*5b40*/  UMOV UR7, 0x1 ;  /* 0x0000000100077882 */ /* 0x000fe20000000000 */
[----:B------:R-:W-:-:S02]  /*5b50*/  UIADD3 UR22, UR13, 0x1, URZ ;  /* 0x000000010d167890 */ /* 0x000fc4000fffe03f */
[----:B------:R-:W-:Y:S02]  /*5b60*/  UIADD3 UR15, UR4, -0x1, URZ ;  /* 0xffffffff040f7890 */ /* 0x000fe4000fffe03f */
[----:B------:R-:W-:Y:S02]  /*5b70*/  USHF.L.U32 UR17, UR7, UR5, URZ ;  /* 0x0000000507117299 */ /* 0x000fe4000800063f */
[----:B------:R-:W-:Y:S01]  /*5b80*/  ULOP3.LUT UR16, URZ, UR6, URZ, 0x33, !UPT ;  /* 0x000000063f107292 */ /* 0x000fe2000f8e333f */
[----:B------:R-:W-:Y:S01]  /*5b90*/  ULDC.64 UR20, c[0x0][0x198] ;  /* 0x0000660000147ab9 */ /* 0x000fe20000000a00 */
[----:B0-----:R-:W-:-:S10]  /*5ba0*/  IMAD.U32 R17, RZ, RZ, UR8 ;  /* 0x00000008ff117e24 */ /* 0x001fd4000f8e00ff */
.L_x_125:
[----:B------:R-:W-:-:S03]  /*5bb0*/  UMOV UR4, 0xffffffff ;  /* 0xffffffff00047882 */ /* 0x000fc60000000000 */
[----:B------:R-:W-:Y:S05]  /*5bc0*/  BRA.DIV UR4, `(.L_x_114) ;  /* 0x0000001604507947 */ /* 0x000fea000b800000 */
[----:B------:R-:W-:-:S13]  /*5bd0*/  ELECT P1, URZ, PT ;  /* 0x00000000003f782f */ /* 0x000fda0003820000 */
.L_x_148:
[----:B------:R-:W0:Y:S01]  /*5be0*/  LDC R10, c[0x0][0x28c] ;  /* 0x0000a300ff0a7b82 */ /* 0x000e220000000800 */
[----:B------:R-:W-:Y:S01]  /*5bf0*/  BSSY B1, `(.L_x_115) ;  /* 0x000003a000017945 */ /* 0x000fe20003800000 */
[----:B0-----:R-:W-:-:S13]  /*5c00*/  ISETP.LT.OR P1, PT, R10, 0x1, !P1 ;  /* 0x000000010a00780c */ /* 0x001fda0004f21670 */
[----:B------:R-:W-:Y:S05]  /*5c10*/  @P1 BRA `(.L_x_116) ;  /* 0x0000000000dc1947 */ /* 0x000fea0003800000 */
[----:B------:R-:W-:Y:S02]  /*5c20*/  IMAD R17, R6, 0x2, R17 ;  /* 0x0000000206117824 */ /* 0x000fe400078e0211 */
[----:B------:R-:W-:Y:S02]  /*5c30*/  IMAD.SHL.U32 R18, R4, 0x40, RZ ;  /* 0x0000004004127824 */ /* 0x000fe400078e00ff */
[----:B------:R-:W-:Y:S02]  /*5c40*/  IMAD.MOV.U32 R20, RZ, RZ, RZ ;  /* 0x000000ffff147224 */ /* 0x000fe400078e00ff */
[----:B------:R-:W-:Y:S02]  /*5c50*/  IMAD.U32 R22, RZ, RZ, UR22 ;  /* 0x00000016ff167e24 */ /* 0x000fe4000f8e00ff */
[----:B------:R-:W-:Y:S02]  /*5c60*/  IMAD.MOV.U32 R4, RZ, RZ, R12 ;  /* 0x000000ffff047224 */ /* 0x000fe400078e000c */
[----:B------:R-:W-:-:S02]  /*5c70*/  IMAD.MOV.U32 R6, RZ, RZ, R13 ;  /* 0x000000ffff067224 */ /* 0x000fc400078e000d */
[----:B------:R-:W-:-:S07]  /*5c80*/  IMAD.SHL.U32 R16, R17, 0x20, RZ ;  /* 0x0000002011107824 */ /* 0x000fce00078e00ff */
.L_x_120:
[----:B------:R-:W0:Y:S01]  /*5c90*/  S2UR UR4, SR_CgaCtaId ;  /* 0x00000000000479c3 */ /* 0x000e220000008800 */
[----:B------:R-:W-:-:S07]  /*5ca0*/  MOV R10, 0x400 ;  /* 0x00000400000a7802 */ /* 0x000fce0000000f00 */
[----:B------:R-:W1:Y:S01]  /*5cb0*/  @!P2 LDC R11, c[0x0][0x500] ;  /* 0x00014000ff0bab82 */ /* 0x000e620000000800 */
[----:B0-----:R-:W-:-:S05]  /*5cc0*/  IMAD.U32 R17, RZ, RZ, UR4 ;  /* 0x00000004ff117e24 */ /* 0x001fca000f8e00ff */
[----:B------:R-:W-:Y:S02]  /*5cd0*/  LEA R21, R17, R10, 0x18 ;  /* 0x0000000a11157211 */ /* 0x000fe400078ec0ff */
[----:B------:R-:W-:-:S03]  /*5ce0*/  SHF.L.U32 R10, R4, 0x1f, RZ ;  /* 0x0000001f040a7819 */ /* 0x000fc600000006ff */
[----:B------:R-:W-:-:S04]  /*5cf0*/  IMAD R19, R6, 0x8, R21 ;  /* 0x0000000806137824 */ /* 0x000fc800078e0215 */
[----:B------:R-:W0:Y:S02]  /*5d00*/  SYNCS.PHASECHK.TRANS64.TRYWAIT P1, [R19+URZ+0x70], R10 ;  /* 0x0000700a130075a7 */ /* 0x000e24000802017f */
[----:B01----:R-:W-:Y:S05]  /*5d10*/  @!P1 BRA `(.L_x_117) ;  /* 0x00000014001c9947 */ /* 0x003fea0003800000 */
.L_x_149:
[----:B0-----:R-:W-:Y:S01]  /*5d20*/  PRMT R10, R14, 0x9910, RZ ;  /* 0x000099100e0a7816 */ /* 0x001fe200000000ff */
[----:B------:R0:W-:Y:S03]  /*5d30*/  @!P2 SYNCS.ARRIVE.TRANS64 RZ, [R19+URZ], R11 ;  /* 0x0000000b13ffa9a7 */ /* 0x0001e6000800003f */
[----:B------:R-:W-:-:S13]  /*5d40*/  ISETP.NE.AND P1, PT, R10, 0x2, PT ;  /* 0x000000020a00780c */ /* 0x000fda0003f25270 */
[----:B0-----:R-:W-:Y:S05]  /*5d50*/  @P1 BRA `(.L_x_118) ;  /* 0x0000000000041947 */ /* 0x001fea0003800000 */
[----:B------:R-:W-:Y:S01]  /*5d60*/  BPT.TRAP 0x1 ;  /* 0x000000040000795c */ /* 0x000fe20000300000 */
.L_x_118:
[----:B------:R-:W-:Y:S05]  /*5d70*/  @P0 BRA `(.L_x_119) ;  /* 0x0000000000040947 */ /* 0x000fea0003800000 */
[----:B------:R-:W-:Y:S01]  /*5d80*/  BPT.TRAP 0x1 ;  /* 0x000000040000795c */ /* 0x000fe20000300000 */
.L_x_119:
[----:B------:R-:W-:Y:S01]  /*5d90*/  IMAD.SHL.U32 R10, R6, 0x2000, RZ ;  /* 0x00002000060a7824 */ /* 0x000fe200078e00ff */
[----:B------:R-:W-:Y:S01]  /*5da0*/  R2UR UR8, R21 ;  /* 0x00000000150872ca */ /* 0x000fe200000e0000 */
[----:B------:R-:W-:Y:S01]  /*5db0*/  VIADD R22, R22, 0xffffffff ;  /* 0xffffffff16167836 */ /* 0x000fe20000000000 */
[----:B------:R-:W-:Y:S01]  /*5dc0*/  R2UR UR9, R19 ;  /* 0x00000000130972ca */ /* 0x000fe200000e0000 */
[--C-:B------:R-:W-:Y:S01]  /*5dd0*/  IMAD R11, R17, 0x1000, R10.reuse ;  /* 0x00001000110b7824 */ /* 0x100fe200078e020a */
[----:B------:R-:W-:Y:S01]  /*5de0*/  IADD3 R10, R21, 0x1c200, R10 ;  /* 0x0001c200150a7810 */ /* 0x000fe20007ffe00a */
[----:B------:R-:W-:Y:S01]  /*5df0*/  UIADD3 UR4, UP0, UR20, 0xf0, URZ ;  /* 0x000000f014047890 */ /* 0x000fe2000ff1e03f */
[----:B------:R-:W-:Y:S01]  /*5e00*/  R2UR UR11, R16 ;  /* 0x00000000100b72ca */ /* 0x000fe200000e0000 */
[----:B------:R-:W-:Y:S01]  /*5e10*/  UIADD3 UR24, UP1, UR20, 0x1f0, URZ ;  /* 0x000001f014187890 */ /* 0x000fe2000ff3e03f */
[----:B------:R-:W-:Y:S01]  /*5e20*/  R2UR UR5, R11 ;  /* 0x000000000b0572ca */ /* 0x000fe200000e0000 */
[----:B------:R-:W-:Y:S01]  /*5e30*/  VIADD R6, R6, 0x1 ;  /* 0x0000000106067836 */ /* 0x000fe20000000000 */
[----:B------:R-:W-:Y:S01]  /*5e40*/  R2UR UR10, R20 ;  /* 0x00000000140a72ca */ /* 0x000fe200000e0000 */
[----:B------:R-:W-:Y:S01]  /*5e50*/  UIADD3.X UR25, URZ, UR21, URZ, UP1, !UPT ;  /* 0x000000153f197290 */ /* 0x000fe20008ffe43f */
[----:B------:R-:W-:Y:S01]  /*5e60*/  R2UR UR12, R5 ;  /* 0x00000000050c72ca */ /* 0x000fe200000e0000 */
[----:B------:R-:W-:Y:S01]  /*5e70*/  UMOV UR19, 0x30000 ;  /* 0x0003000000137882 */ /* 0x000fe20000000000 */
[----:B------:R-:W-:Y:S01]  /*5e80*/  R2UR UR14, R10 ;  /* 0x000000000a0e72ca */ /* 0x000fe200000e0000 */
[----:B------:R-:W-:Y:S01]  /*5e90*/  UMOV UR6, 0x0 ;  /* 0x0000000000067882 */ /* 0x000fe20000000000 */
[----:B------:R-:W-:Y:S01]  /*5ea0*/  R2UR UR18, R18 ;  /* 0x00000000121272ca */ /* 0x000fe200000e0000 */
[----:B------:R-:W-:Y:S01]  /*5eb0*/  UMOV UR7, 0x10000000 ;  /* 0x1000000000077882 */ /* 0x000fe20000000000 */
[----:B------:R-:W-:Y:S01]  /*5ec0*/  ISETP.GT.AND P3, PT, R22, 0x1, PT ;  /* 0x000000011600780c */ /* 0x000fe20003f64270 */
[----:B------:R-:W-:Y:S01]  /*5ed0*/  VIADD R20, R20, 0x80 ;  /* 0x0000008014147836 */ /* 0x000fe20000000000 */
[----:B------:R-:W-:Y:S01]  /*5ee0*/  ISETP.NE.AND P1, PT, R6, 0xe, PT ;  /* 0x0000000e0600780c */ /* 0x000fe20003f25270 */
[----:B------:R-:W-:-:S02]  /*5ef0*/  UIADD3 UR8, UR8, 0x200, UR5 ;  /* 0x0000020008087890 */ /* 0x000fc4000fffe005 */
[----:B------:R-:W-:Y:S01]  /*5f00*/  UIADD3.X UR5, URZ, UR21, URZ, UP0, !UPT ;  /* 0x000000153f057290 */ /* 0x000fe200087fe43f */
[----:B------:R-:W-:Y:S02]  /*5f10*/  SEL R11, RZ, 0x1, P1 ;  /* 0x00000001ff0b7807 */ /* 0x000fe40000800000 */
[----:B------:R-:W-:Y:S02]  /*5f20*/  SEL R6, R6, RZ, P1 ;  /* 0x000000ff06067207 */ /* 0x000fe40000800000 */
[----:B------:R-:W-:-:S04]  /*5f30*/  LOP3.LUT R4, R4, R11, RZ, 0x3c, !PT ;  /* 0x0000000b04047212 */ /* 0x000fc800078e3cff */
[----:B------:R0:W-:Y:S02]  /*5f40*/  UTMALDG.3D.MULTICAST [UR8], [UR4], UR19, desc[UR6] ;  /* 0x00000608040073b4 */ /* 0x0001e40008011813 */
[----:B0-----:R-:W-:Y:S01]  /*5f50*/  UMOV UR8, UR14 ;  /* 0x0000000e00087c82 */ /* 0x001fe20008000000 */
[----:B------:R-:W-:Y:S02]  /*5f60*/  UMOV UR11, UR18 ;  /* 0x00000012000b7c82 */ /* 0x000fe40008000000 */
[----:B------:R0:W-:Y:S02]  /*5f70*/  UTMALDG.3D [UR8], [UR24], desc[UR6] ;  /* 0x00000608180075b4 */ /* 0x0001e40008011000 */
[----:B0-----:R-:W-:Y:S05]  /*5f80*/  @P3 BRA `(.L_x_120) ;  /* 0xfffffffc00403947 */ /* 0x001fea000383ffff */
.L_x_116:
[----:B------:R-:W-:Y:S05]  /*5f90*/  BSYNC B1 ;  /* 0x0000000000017941 */ /* 0x000fea0003800000 */
.L_x_115:
[----:B------:R-:W-:Y:S01]  /*5fa0*/  LOP3.LUT P5, RZ, R15, 0xff, RZ, 0xc0, !PT ;  /* 0x000000ff0fff7812 */ /* 0x000fe200078ac0ff */
[----:B------:R-:W-:Y:S01]  /*5fb0*/  VIADD R6, R13, UR13 ;  /* 0x0000000d0d067c36 */ /* 0x000fe20008000000 */
[----:B------:R-:W-:Y:S01]  /*5fc0*/  ULDC.64 UR4, c[0x0][0x650] ;  /* 0x0001940000047ab9 */ /* 0x000fe20000000a00 */
[----:B------:R-:W-:Y:S01]  /*5fd0*/  IMAD.U32 R11, RZ, RZ, UR13 ;  /* 0x0000000dff0b7e24 */ /* 0x000fe2000f8e00ff */
[----:B------:R-:W-:Y:S01]  /*5fe0*/  UISETP.GE.U32.AND UP0, UPT, UR13, 0xe, UPT ;  /* 0x0000000e0d00788c */ /* 0x000fe2000bf06070 */
[----:B------:R-:W-:Y:S01]  /*5ff0*/  BSSY B1, `(.L_x_121) ;  /* 0x000006c000017945 */ /* 0x000fe20003800000 */
[----:B------:R-:W-:Y:S02]  /*6000*/  SHF.R.U32.HI R4, RZ, 0x1, R6 ;  /* 0x00000001ff047819 */ /* 0x000fe40000011606 */
[----:B------:R-:W-:Y:S02]  /*6010*/  ISETP.GT.U32.AND P1, PT, R6, 0xd, PT ;  /* 0x0000000d0600780c */ /* 0x000fe40003f24070 */
[----:B------:R-:W-:Y:S01]  /*6020*/  PLOP3.LUT P3, PT, PT, PT, UP0, 0x80, 0x0 ;  /* 0x000000000000781c */ /* 0x000fe20003f6f008 */
[----:B------:R-:W-:Y:S01]  /*6030*/  IMAD.WIDE.U32 R4, R4, -0x6db6db6d, RZ ;  /* 0x9249249304047825 */ /* 0x000fe200078e00ff */
[----:B------:R-:W-:Y:S01]  /*6040*/  ISETP.LT.U32.AND P1, PT, R11, 0xe, P1 ;  /* 0x0000000e0b00780c */ /* 0x000fe20000f21070 */
[----:B------:R-:W0:Y:S01]  /*6050*/  @P5 S2R R17, SR_CgaCtaId ;  /* 0x0000000000115919 */ /* 0x000e220000008800 */
[----:B------:R-:W-:Y:S01]  /*6060*/  @P5 MOV R10, 0x400 ;  /* 0x00000400000a5802 */ /* 0x000fe20000000f00 */
[----:B------:R-:W-:Y:S01]  /*6070*/  IMAD.MOV.U32 R4, RZ, RZ, -0x1 ;  /* 0xffffffffff047424 */ /* 0x000fe200078e00ff */
[----:B------:R-:W-:-:S02]  /*6080*/  SHF.R.U32.HI R11, RZ, 0x2, R5 ;  /* 0x00000002ff0b7819 */ /* 0x000fc40000011605 */
[----:B------:R-:W-:Y:S02]  /*6090*/  SEL R5, RZ, 0x1, !P1 ;  /* 0x00000001ff057807 */ /* 0x000fe40004800000 */
[----:B------:R-:W-:Y:S01]  /*60a0*/  PRMT R15, RZ, 0x7610, R15 ;  /* 0x00007610ff0f7816 */ /* 0x000fe2000000000f */
[----:B------:R-:W-:Y:S01]  /*60b0*/  IMAD R13, R11, -0xe, R6 ;  /* 0xfffffff20b0d7824 */ /* 0x000fe200078e0206 */
[----:B------:R-:W-:Y:S01]  /*60c0*/  LOP3.LUT R12, R12, R5, RZ, 0x3c, !PT ;  /* 0x000000050c0c7212 */ /* 0x000fe200078e3cff */
[----:B------:R-:W-:Y:S02]  /*60d0*/  IMAD.MOV.U32 R6, RZ, RZ, -0x1 ;  /* 0xffffffffff067424 */ /* 0x000fe400078e00ff */
[----:B------:R-:W-:Y:S01]  /*60e0*/  IMAD.MOV.U32 R5, RZ, RZ, -0x1 ;  /* 0xffffffffff057424 */ /* 0x000fe200078e00ff */
[----:B------:R-:W-:Y:S02]  /*60f0*/  @P3 LOP3.LUT R12, R12, 0x1, R11, 0x78, !PT ;  /* 0x000000010c0c3812 */ /* 0x000fe400078e780b */
[----:B0-----:R-:W-:-:S04]  /*6100*/  @P5 LEA R10, R17, R10, 0x18 ;  /* 0x0000000a110a5211 */ /* 0x001fc800078ec0ff */
[----:B------:R0:W-:Y:S01]  /*6110*/  @P5 SYNCS.ARRIVE.TRANS64.A1T0 RZ, [R10+URZ+0x118], RZ ;  /* 0x000118ff0aff59a7 */ /* 0x0001e2000810003f */
[----:B------:R-:W-:-:S04]  /*6120*/  IADD3 R2, P5, R2, R8, RZ ;  /* 0x0000000802027210 */ /* 0x000fc80007fbe0ff */
[----:B------:R-:W-:Y:S01]  /*6130*/  ISETP.GE.U32.AND P1, PT, R2, UR4, PT ;  /* 0x0000000402007c0c */ /* 0x000fe2000bf26070 */
[----:B------:R-:W-:Y:S01]  /*6140*/  IMAD.X R3, R3, 0x1, R0, P5 ;  /* 0x0000000103037824 */ /* 0x000fe200028e0600 */
[----:B0-----:R-:W-:-:S04]  /*6150*/  PRMT R10, RZ, 0x7610, R10 ;  /* 0x00007610ff0a7816 */ /* 0x001fc8000000000a */
[----:B------:R-:W-:-:S13]  /*6160*/  ISETP.GE.U32.AND.EX P1, PT, R3, UR5, PT, P1 ;  /* 0x0000000503007c0c */ /* 0x000fda000bf26110 */
[----:B------:R-:W-:Y:S05]  /*6170*/  @P1 BRA `(.L_x_122) ;  /* 0x00000004004c1947 */ /* 0x000fea0003800000 */
[----:B------:R-:W0:Y:S01]  /*6180*/  S2R R18, SR_CTAID.X ;  /* 0x0000000000127919 */ /* 0x000e220000002500 */
[----:B------:R-:W-:Y:S01]  /*6190*/  ULDC.64 UR4, c[0x0][0x628] ;  /* 0x00018a0000047ab9 */ /* 0x000fe20000000a00 */
[----:B------:R-:W1:Y:S01]  /*61a0*/  LDC R19, c[0x0][0x144] ;  /* 0x00005100ff137b82 */ /* 0x000e620000000800 */
[----:B------:R-:W-:Y:S01]  /*61b0*/  ISETP.NE.U32.AND P1, PT, RZ, UR4, PT ;  /* 0x00000004ff007c0c */ /* 0x000fe2000bf25070 */
[----:B------:R-:W2:Y:S01]  /*61c0*/  S2R R6, SR_CTAID.Y ;  /* 0x0000000000067919 */ /* 0x000ea20000002600 */
[----:B------:R-:W-:Y:S01]  /*61d0*/  ULDC UR7, c[0x0][0x630] ;  /* 0x00018c0000077ab9 */ /* 0x000fe20000000800 */
[----:B------:R-:W-:Y:S01]  /*61e0*/  ULDC UR8, c[0x0][0x150] ;  /* 0x0000540000087ab9 */ /* 0x000fe20000000800 */
[----:B------:R-:W-:Y:S01]  /*61f0*/  ISETP.NE.AND.EX P1, PT, RZ, UR5, PT, P1 ;  /* 0x00000005ff007c0c */ /* 0x000fe2000bf25310 */
[----:B------:R-:W-:Y:S02]  /*6200*/  IMAD.MOV.U32 R4, RZ, RZ, R2 ;  /* 0x000000ffff047224 */ /* 0x000fe400078e0002 */
[----:B------:R-:W-:Y:S01]  /*6210*/  IMAD.MOV.U32 R5, RZ, RZ, R3 ;  /* 0x000000ffff057224 */ /* 0x000fe200078e0003 */
[----:B0-----:R-:W-:-:S09]  /*6220*/  I2FP.F32.U32 R20, R18 ;  /* 0x0000001200147245 */ /* 0x001fd20000201000 */
[----:B------:R-:W-:Y:S05]  /*6230*/  @!P1 BRA `(.L_x_123) ;  /* 0x0000000000289947 */ /* 0x000fea0003800000 */
[----:B------:R-:W-:Y:S02]  /*6240*/  ULDC UR6, c[0x0][0x634] ;  /* 0x00018d0000067ab9 */ /* 0x000fe40000000800 */
[----:B------:R-:W-:-:S05]  /*6250*/  IADD3 R5, P1, R2, UR6, RZ ;  /* 0x0000000602057c10 */ /* 0x000fca000ff3e0ff */
[----:B------:R-:W-:-:S04]  /*6260*/  IMAD.X R21, RZ, RZ, R3, P1 ;  /* 0x000000ffff157224 */ /* 0x000fc800008e0603 */
[----:B------:R-:W-:-:S04]  /*6270*/  IMAD.WIDE.U32 R10, R21, UR4, RZ ;  /* 0x00000004150a7c25 */ /* 0x000fc8000f8e00ff */
[----:B------:R-:W-:-:S04]  /*6280*/  IMAD.WIDE.U32 R10, P1, R5, UR5, R10 ;  /* 0x00000005050a7c25 */ /* 0x000fc8000f82000a */
[----:B------:R-:W-:-:S04]  /*6290*/  IMAD.WIDE.U32 R4, R5, UR4, RZ ;  /* 0x0000000405047c25 */ /* 0x000fc8000f8e00ff */
[----:B------:R-:W-:Y:S01]  /*62a0*/  IMAD.MOV.U32 R4, RZ, RZ, R11 ;  /* 0x000000ffff047224 */ /* 0x000fe200078e000b */
[----:B------:R-:W-:Y:S01]  /*62b0*/  IADD3 RZ, P3, R5, R10, RZ ;  /* 0x0000000a05ff7210 */ /* 0x000fe20007f7e0ff */
[----:B------:R-:W-:-:S04]  /*62c0*/  IMAD.X R5, RZ, RZ, RZ, P1 ;  /* 0x000000ffff057224 */ /* 0x000fc800008e06ff */
[----:B------:R-:W-:-:S08]  /*62d0*/  IMAD.WIDE.U32.X R4, R21, UR5, R4, P3 ;  /* 0x0000000515047c25 */ /* 0x000fd000098e0404 */
.L_x_123:
[----:B------:R-:W-:Y:S01]  /*62e0*/  FMUL R20, R20, UR8 ;  /* 0x0000000814147c20 */ /* 0x000fe20008400000 */
[--C-:B------:R-:W-:Y:S01]  /*62f0*/  SHF.R.U64 R16, R4, UR7, R5.reuse ;  /* 0x0000000704107c19 */ /* 0x100fe20008001205 */
[----:B------:R-:W-:Y:S01]  /*6300*/  ULDC.64 UR4, c[0x0][0x620] ;  /* 0x0001880000047ab9 */ /* 0x000fe20000000a00 */
[----:B------:R-:W-:Y:S01]  /*6310*/  SHF.R.U32.HI R4, RZ, UR7, R5 ;  /* 0x00000007ff047c19 */ /* 0x000fe20008011605 */
[----:B------:R-:W-:Y:S01]  /*6320*/  ULDC.64 UR6, c[0x0][0x640] ;  /* 0x0001900000067ab9 */ /* 0x000fe20000000a00 */
[----:B------:R-:W-:Y:S01]  /*6330*/  IADD3 R5, P1, RZ, -R16, RZ ;  /* 0x80000010ff057210 */ /* 0x000fe20007f3e0ff */
[----:B------:R-:W0:Y:S01]  /*6340*/  F2I.U32.TRUNC.NTZ R20, R20 ;  /* 0x0000001400147305 */ /* 0x000e22000020f000 */
[----:B------:R-:W3:Y:S03]  /*6350*/  LDC R21, c[0x0][0x148] ;  /* 0x00005200ff157b82 */ /* 0x000ee60000000800 */
[----:B------:R-:W-:Y:S01]  /*6360*/  IMAD.X R4, RZ, RZ, ~R4, P1 ;  /* 0x000000ffff047224 */ /* 0x000fe200008e0e04 */
[----:B------:R-:W-:-:S03]  /*6370*/  ISETP.NE.U32.AND P1, PT, RZ, UR6, PT ;  /* 0x00000006ff007c0c */ /* 0x000fc6000bf25070 */
[----:B------:R-:W-:Y:S01]  /*6380*/  IMAD R4, R4, UR4, RZ ;  /* 0x0000000404047c24 */ /* 0x000fe2000f8e02ff */
[----:B------:R-:W-:-:S03]  /*6390*/  ISETP.NE.AND.EX P1, PT, RZ, UR7, PT, P1 ;  /* 0x00000007ff007c0c */ /* 0x000fc6000bf25310 */
[C---:B------:R-:W-:Y:S01]  /*63a0*/  IMAD R11, R5.reuse, UR5, R4 ;  /* 0x00000005050b7c24 */ /* 0x040fe2000f8e0204 */
[----:B------:R-:W-:Y:S01]  /*63b0*/  ULDC UR5, c[0x0][0x154] ;  /* 0x0000550000057ab9 */ /* 0x000fe20000000800 */
[----:B------:R-:W-:Y:S01]  /*63c0*/  IMAD.WIDE.U32 R4, R5, UR4, R2 ;  /* 0x0000000405047c25 */ /* 0x000fe2000f8e0002 */
[----:B------:R-:W-:-:S03]  /*63d0*/  ULDC UR4, c[0x0][0x618] ;  /* 0x0001860000047ab9 */ /* 0x000fc60000000800 */
[----:B0-----:R-:W-:Y:S02]  /*63e0*/  IMAD.MOV R10, RZ, RZ, -R20 ;  /* 0x000000ffff0a7224 */ /* 0x001fe400078e0a14 */
[----:B------:R-:W-:Y:S02]  /*63f0*/  IMAD.IADD R5, R5, 0x1, R11 ;  /* 0x0000000105057824 */ /* 0x000fe400078e020b */
[----:B-1----:R-:W-:Y:S01]  /*6400*/  IMAD R18, R19, R10, R18 ;  /* 0x0000000a13127224 */ /* 0x002fe200078e0212 */
[----:B--2---:R-:W-:Y:S02]  /*6410*/  I2FP.F32.U32 R10, R6 ;  /* 0x00000006000a7245 */ /* 0x004fe40000201000 */
[--C-:B------:R-:W-:Y:S02]  /*6420*/  SHF.R.U64 R19, R4, UR4, R5.reuse ;  /* 0x0000000404137c19 */ /* 0x100fe40008001205 */
[----:B------:R-:W-:Y:S01]  /*6430*/  SHF.R.U32.HI R4, RZ, UR4, R5 ;  /* 0x00000004ff047c19 */ /* 0x000fe20008011605 */
[----:B------:R-:W-:Y:S01]  /*6440*/  FMUL R10, R10, UR5 ;  /* 0x000000050a0a7c20 */ /* 0x000fe20008400000 */
[----:B------:R-:W-:-:S02]  /*6450*/  ULDC UR4, c[0x0][0x608] ;  /* 0x0001820000047ab9 */ /* 0x000fc40000000800 */
[--C-:B------:R-:W-:Y:S01]  /*6460*/  SHF.R.U64 R22, R19, UR4, R4.reuse ;  /* 0x0000000413167c19 */ /* 0x100fe20008001204 */
[----:B------:R0:W1:Y:S01]  /*6470*/  F2I.U32.TRUNC.NTZ R24, R10 ;  /* 0x0000000a00187305 */ /* 0x000062000020f000 */
[----:B------:R-:W-:Y:S01]  /*6480*/  SHF.R.U32.HI R5, RZ, UR4, R4 ;  /* 0x00000004ff057c19 */ /* 0x000fe20008011604 */
[----:B------:R-:W-:-:S03]  /*6490*/  ULDC UR4, c[0x0][0x658] ;  /* 0x0001960000047ab9 */ /* 0x000fc60000000800 */
[--C-:B------:R-:W-:Y:S02]  /*64a0*/  SHF.R.U64 R20, R22, UR4, R5.reuse ;  /* 0x0000000416147c19 */ /* 0x100fe40008001205 */
[----:B------:R-:W-:-:S03]  /*64b0*/  SHF.R.U32.HI R23, RZ, UR4, R5 ;  /* 0x00000004ff177c19 */ /* 0x000fc60008011605 */
[----:B------:R-:W-:Y:S02]  /*64c0*/  IMAD.MOV.U32 R4, RZ, RZ, R20 ;  /* 0x000000ffff047224 */ /* 0x000fe400078e0014 */
[----:B------:R-:W-:Y:S01]  /*64d0*/  IMAD.MOV.U32 R5, RZ, RZ, R23 ;  /* 0x000000ffff057224 */ /* 0x000fe200078e0017 */
[----:B0-----:R-:W-:Y:S06]  /*64e0*/  @!P1 BRA `(.L_x_124) ;  /* 0x0000000000289947 */ /* 0x001fec0003800000 */
        /* <DEDUP_REMOVED lines=10> */
.L_x_124:
[----:B------:R-:W-:Y:S01]  /*6590*/  ULDC UR4, c[0x0][0x648] ;  /* 0x0001920000047ab9 */ /* 0x000fe20000000800 */
[----:B------:R-:W-:Y:S01]  /*65a0*/  LOP3.LUT R22, R22, UR16, RZ, 0xc0, !PT ;  /* 0x0000001016167c12 */ /* 0x000fe2000f8ec0ff */
[----:B-1----:R-:W-:Y:S01]  /*65b0*/  IMAD.MOV R24, RZ, RZ, -R24 ;  /* 0x000000ffff187224 */ /* 0x002fe200078e0a18 */
[----:B------:R-:W-:Y:S01]  /*65c0*/  SHF.R.U64 R5, R4, UR4, R5 ;  /* 0x0000000404057c19 */ /* 0x000fe20008001205 */
[----:B------:R-:W-:Y:S01]  /*65d0*/  ULDC UR4, c[0x0][0x638] ;  /* 0x00018e0000047ab9 */ /* 0x000fe20000000800 */
[----:B------:R-:W-:Y:S01]  /*65e0*/  LOP3.LUT R19, R19, UR15, RZ, 0xc0, !PT ;  /* 0x0000000f13137c12 */ /* 0x000fe2000f8ec0ff */
[----:B---3--:R-:W-:Y:S01]  /*65f0*/  @P4 IMAD R18, R21, R24, R6 ;  /* 0x0000001815124224 */ /* 0x008fe200078e0206 */
[----:B------:R-:W-:Y:S01]  /*6600*/  ULDC UR5, c[0x0][0x610] ;  /* 0x0001840000057ab9 */ /* 0x000fe20000000800 */
[----:B------:R-:W-:Y:S02]  /*6610*/  IMAD.MOV R11, RZ, RZ, -R5 ;  /* 0x000000ffff0b7224 */ /* 0x000fe400078e0a05 */
[----:B------:R-:W-:-:S02]  /*6620*/  IMAD R5, R5, UR17, R22 ;  /* 0x0000001105057c24 */ /* 0x000fc4000f8e0216 */
[----:B------:R-:W-:Y:S01]  /*6630*/  IMAD R20, R11, UR4, R20 ;  /* 0x000000040b147c24 */ /* 0x000fe2000f8e0214 */
[----:B------:R-:W-:Y:S01]  /*6640*/  ULDC UR4, c[0x0][0x600] ;  /* 0x0001800000047ab9 */ /* 0x000fe20000000800 */
[----:B------:R-:W-:Y:S02]  /*6650*/  IMAD R18, R5, UR5, R18 ;  /* 0x0000000505127c24 */ /* 0x000fe4000f8e0212 */
[----:B------:R-:W-:Y:S02]  /*6660*/  IMAD R5, R20, UR4, R19 ;  /* 0x0000000414057c24 */ /* 0x000fe4000f8e0213 */
[----:B------:R-:W-:-:S03]  /*6670*/  IMAD.MOV.U32 R10, RZ, RZ, 0x1 ;  /* 0x00000001ff0a7424 */ /* 0x000fc600078e00ff */
[----:B------:R-:W-:Y:S02]  /*6680*/  SEL R4, R5, R18, !P4 ;  /* 0x0000001205047207 */ /* 0x000fe40006000000 */
[----:B------:R-:W-:Y:S01]  /*6690*/  SEL R6, R18, R5, !P4 ;  /* 0x0000000512067207 */ /* 0x000fe20006000000 */
[----:B------:R-:W-:-:S07]  /*66a0*/  IMAD.MOV.U32 R5, RZ, RZ, R16 ;  /* 0x000000ffff057224 */ /* 0x000fce00078e0010 */
.L_x_122:
[----:B------:R-:W-:Y:S05]  /*66b0*/  BSYNC B1 ;  /* 0x0000000000017941 */ /* 0x000fea0003800000 */
.L_x_121:
[----:B------:R-:W-:-:S13]  /*66c0*/  LOP3.LUT P1, RZ, R10, 0xff, RZ, 0xc0, !PT ;  /* 0x000000ff0aff7812 */ /* 0x000fda000782c0ff */
[----:B------:R-:W-:Y:S05]  /*66d0*/  @P1 BRA `(.L_x_125) ;  /* 0xfffffff400341947 */ /* 0x000fea000383ffff */
[----:B------:R-:W-:Y:S05]  /*66e0*/  BSYNC B0 ;  /* 0x0000000000007941 */ /* 0x000fea0003800000 */
.L_x_113:
[----:B------:R-:W-:-:S03]  /*66f0*/  UMOV UR4, 0xffffffff ;  /* 0xffffffff00047882 */ /* 0x000fc60000000000 */
[----:B------:R-:W-:Y:S05]  /*6700*/  BRA.DIV UR4, `(.L_x_126) ;  /* 0x0000000a04b47947 */ /* 0x000fea000b800000 */
[----:B------:R-:W-:-:S13]  /*6710*/  ELECT P0, URZ, PT ;  /* 0x00000000003f782f */ /* 0x000fda0003800000 */
.L_x_152:
[----:B------:R-:W-:Y:S04]  /*6720*/  BSSY B0, `(.L_x_127) ;  /* 0x0000085000007945 */ /* 0x000fe80003800000 */
[----:B------:R-:W-:Y:S05]  /*6730*/  @!P0 BRA `(.L_x_128) ;  /* 0x00000008000c8947 */ /* 0x000fea0003800000 */
[----:B------:R-:W-:-:S04]  /*6740*/  LOP3.LUT R7, R7, 0x2, RZ, 0xfc, !PT ;  /* 0x0000000207077812 */ /* 0x000fc800078efcff */
[----:B------:R-:W-:-:S13]  /*6750*/  ISETP.NE.AND P0, PT, R7, 0x3, PT ;  /* 0x000000030700780c */ /* 0x000fda0003f05270 */
[----:B------:R-:W-:Y:S05]  /*6760*/  @!P0 BRA `(.L_x_129) ;  /* 0x0000000000048947 */ /* 0x000fea0003800000 */
[----:B------:R-:W-:Y:S01]  /*6770*/  BPT.TRAP 0x1 ;  /* 0x000000040000795c */ /* 0x000fe20000300000 */
.L_x_129:
[----:B------:R-:W0:Y:S01]  /*6780*/  S2R R3, SR_CgaCtaId ;  /* 0x0000000000037919 */ /* 0x000e220000008800 */
[----:B------:R-:W-:Y:S02]  /*6790*/  MOV R0, 0x400 ;  /* 0x0000040000007802 */ /* 0x000fe40000000f00 */
[----:B------:R-:W-:Y:S02]  /*67a0*/  SHF.L.U32 R2, R12, 0x1f, RZ ;  /* 0x0000001f0c027819 */ /* 0x000fe400000006ff */
[----:B0-----:R-:W-:-:S05]  /*67b0*/  LEA R0, R3, R0, 0x18 ;  /* 0x0000000003007211 */ /* 0x001fca00078ec0ff */
[----:B------:R-:W-:-:S04]  /*67c0*/  VIADD R0, R0, 0x70 ;  /* 0x0000007000007836 */ /* 0x000fc80000000000 */
[C---:B------:R-:W-:Y:S02]  /*67d0*/  IMAD R5, R13.reuse, 0x8, R0 ;  /* 0x000000080d057824 */ /* 0x040fe400078e0200 */
[----:B------:R-:W-:Y:S02]  /*67e0*/  VIADD R13, R13, 0x1 ;  /* 0x000000010d0d7836 */ /* 0x000fe40000000000 */
[----:B------:R-:W0:Y:S03]  /*67f0*/  SYNCS.PHASECHK.TRANS64.TRYWAIT P0, [R5+URZ], R2 ;  /* 0x00000002050075a7 */ /* 0x000e26000800017f */
[----:B------:R-:W-:-:S04]  /*6800*/  ISETP.NE.AND P1, PT, R13, 0xe, PT ;  /* 0x0000000e0d00780c */ /* 0x000fc80003f25270 */
[----:B------:R-:W-:Y:S02]  /*6810*/  SEL R3, RZ, 0x1, P1 ;  /* 0x00000001ff037807 */ /* 0x000fe40000800000 */
[----:B------:R-:W-:Y:S02]  /*6820*/  SEL R13, R13, RZ, P1 ;  /* 0x000000ff0d0d7207 */ /* 0x000fe40000800000 */
[----:B------:R-:W-:-:S03]  /*6830*/  LOP3.LUT R12, R12, R3, RZ, 0x3c, !PT ;  /* 0x000000030c0c7212 */ /* 0x000fc600078e3cff */
[----:B------:R-:W-:Y:S01]  /*6840*/  IMAD R7, R13, 0x8, R0 ;  /* 0x000000080d077824 */ /* 0x000fe200078e0200 */
[----:B------:R-:W-:Y:S01]  /*6850*/  SHF.L.U32 R4, R12, 0x1f, RZ ;  /* 0x0000001f0c047819 */ /* 0x000fe200000006ff */
[----:B0-----:R-:W-:Y:S06]  /*6860*/  @!P0 BRA `(.L_x_130) ;  /* 0x0000000800808947 */ /* 0x001fec0003800000 */
.L_x_153:
[----:B------:R-:W1:Y:S01]  /*6870*/  SYNCS.PHASECHK.TRANS64.TRYWAIT P0, [R7+URZ], R4 ;  /* 0x00000004070075a7 */ /* 0x000e62000800017f */
[----:B0-----:R-:W-:-:S05]  /*6880*/  VIADD R2, R13, 0x1 ;  /* 0x000000010d027836 */ /* 0x001fca0000000000 */
[----:B------:R-:W-:-:S04]  /*6890*/  ISETP.NE.AND P1, PT, R2, 0xe, PT ;  /* 0x0000000e0200780c */ /* 0x000fc80003f25270 */
[----:B------:R-:W-:Y:S02]  /*68a0*/  SEL R3, RZ, 0x1, P1 ;  /* 0x00000001ff037807 */ /* 0x000fe40000800000 */
[----:B------:R-:W-:Y:S02]  /*68b0*/  SEL R9, R2, RZ, P1 ;  /* 0x000000ff02097207 */ /* 0x000fe40000800000 */
[----:B------:R-:W-:-:S03]  /*68c0*/  LOP3.LUT R12, R12, R3, RZ, 0x3c, !PT ;  /* 0x000000030c0c7212 */ /* 0x000fc600078e3cff */
[----:B------:R-:W-:Y:S01]  /*68d0*/  IMAD R6, R9, 0x8, R0 ;  /* 0x0000000809067824 */ /* 0x000fe200078e0200 */
[----:B------:R-:W-:Y:S01]  /*68e0*/  SHF.L.U32 R5, R12, 0x1f, RZ ;  /* 0x0000001f0c057819 */ /* 0x000fe200000006ff */
[----:B-1----:R-:W-:Y:S06]  /*68f0*/  @!P0 BRA `(.L_x_131) ;  /* 0x0000000800708947 */ /* 0x002fec0003800000 */
.L_x_154:
[----:B------:R-:W1:Y:S01]  /*6900*/  SYNCS.PHASECHK.TRANS64.TRYWAIT P0, [R6+URZ], R5 ;  /* 0x00000005060075a7 */ /* 0x000e62000800017f */
[----:B------:R-:W-:-:S05]  /*6910*/  VIADD R2, R9, 0x1 ;  /* 0x0000000109027836 */ /* 0x000fca0000000000 */
[----:B------:R-:W-:-:S04]  /*6920*/  ISETP.NE.AND P1, PT, R2, 0xe, PT ;  /* 0x0000000e0200780c */ /* 0x000fc80003f25270 */
[----:B------:R-:W-:Y:S02]  /*6930*/  SEL R3, RZ, 0x1, P1 ;  /* 0x00000001ff037807 */ /* 0x000fe40000800000 */
[----:B0-----:R-:W-:Y:S02]  /*6940*/  SEL R7, R2, RZ, P1 ;  /* 0x000000ff02077207 */ /* 0x001fe40000800000 */
[----:B------:R-:W-:-:S03]  /*6950*/  LOP3.LUT R12, R12, R3, RZ, 0x3c, !PT ;  /* 0x000000030c0c7212 */ /* 0x000fc600078e3cff */
[----:B------:R-:W-:Y:S01]  /*6960*/  IMAD R9, R7, 0x8, R0 ;  /* 0x0000000807097824 */ /* 0x000fe200078e0200 */
[----:B------:R-:W-:Y:S01]  /*6970*/  SHF.L.U32 R4, R12, 0x1f, RZ ;  /* 0x0000001f0c047819 */ /* 0x000fe200000006ff */
[----:B-1----:R-:W-:Y:S06]  /*6980*/  @!P0 BRA `(.L_x_132) ;  /* 0x0000000800608947 */ /* 0x002fec0003800000 */
.L_x_155:
[----:B------:R-:W1:Y:S01]  /*6990*/  SYNCS.PHASECHK.TRANS64.TRYWAIT P0, [R9+URZ], R4 ;  /* 0x00000004090075a7 */ /* 0x000e62000800017f */
[----:B------:R-:W-:-:S05]  /*69a0*/  VIADD R2, R7, 0x1 ;  /* 0x0000000107027836 */ /* 0x000fca0000000000 */
[----:B------:R-:W-:-:S04]  /*69b0*/  ISETP.NE.AND P1, PT, R2, 0xe, PT ;  /* 0x0000000e0200780c */ /* 0x000fc80003f25270 */
[----:B------:R-:W-:Y:S02]  /*69c0*/  SEL R3, RZ, 0x1, P1 ;  /* 0x00000001ff037807 */ /* 0x000fe40000800000 */
[----:B------:R-:W-:Y:S02]  /*69d0*/  SEL R7, R2, RZ, P1 ;  /* 0x000000ff02077207 */ /* 0x000fe40000800000 */
[----:B------:R-:W-:-:S03]  /*69e0*/  LOP3.LUT R12, R12, R3, RZ, 0x3c, !PT ;  /* 0x000000030c0c7212 */ /* 0x000fc600078e3cff */
[----:B0-----:R-:W-:Y:S01]  /*69f0*/  IMAD R6, R7, 0x8, R0 ;  /* 0x0000000807067824 */ /* 0x001fe200078e0200 */
[----:B------:R-:W-:Y:S01]  /*6a00*/  SHF.L.U32 R5, R12, 0x1f, RZ ;  /* 0x0000001f0c057819 */ /* 0x000fe200000006ff */
[----:B-1----:R-:W-:Y:S06]  /*6a10*/  @!P0 BRA `(.L_x_133) ;  /* 0x0000000800508947 */ /* 0x002fec0003800000 */
.L_x_156:
        /* <DEDUP_REMOVED lines=9> */
.L_x_157:
        /* <DEDUP_REMOVED lines=9> */
.L_x_158:
        /* <DEDUP_REMOVED lines=9> */
.L_x_159:
        /* <DEDUP_REMOVED lines=9> */
.L_x_160:
        /* <DEDUP_REMOVED lines=9> */
.L_x_161:
        /* <DEDUP_REMOVED lines=9> */
.L_x_162:
        /* <DEDUP_REMOVED lines=9> */
.L_x_163:
        /* <DEDUP_REMOVED lines=9> */
.L_x_164:
[----:B------:R-:W1:Y:S01]  /*6ea0*/  SYNCS.PHASECHK.TRANS64.TRYWAIT P0, [R6+URZ], R5 ;  /* 0x00000005060075a7 */ /* 0x000e62000800017f */
[----:B------:R-:W-:-:S05]  /*6eb0*/  VIADD R2, R7, 0x1 ;  /* 0x0000000107027836 */ /* 0x000fca0000000000 */
[----:B------:R-:W-:-:S04]  /*6ec0*/  ISETP.NE.AND P1, PT, R2, 0xe, PT ;  /* 0x0000000e0200780c */ /* 0x000fc80003f25270 */
[----:B0-----:R-:W-:Y:S02]  /*6ed0*/  SEL R4, RZ, 0x1, P1 ;  /* 0x00000001ff047807 */ /* 0x001fe40000800000 */
[----:B------:R-:W-:Y:S02]  /*6ee0*/  SEL R3, R2, RZ, P1 ;  /* 0x000000ff02037207 */ /* 0x000fe40000800000 */
[----:B------:R-:W-:Y:S01]  /*6ef0*/  LOP3.LUT R4, R11, R4, RZ, 0x3c, !PT ;  /* 0x000000040b047212 */ /* 0x000fe200078e3cff */
[----:B-1----:R-:W-:Y:S06]  /*6f00*/  @!P0 BRA `(.L_x_142) ;  /* 0x0000000400c88947 */ /* 0x002fec0003800000 */
.L_x_165:
[----:B------:R-:W-:Y:S01]  /*6f10*/  IMAD R3, R3, 0x8, R0 ;  /* 0x0000000803037824 */ /* 0x000fe200078e0200 */
[----:B------:R-:W-:-:S07]  /*6f20*/  SHF.L.U32 R0, R4, 0x1f, RZ ;  /* 0x0000001f04007819 */ /* 0x000fce00000006ff */
.L_x_143:
[----:B-1----:R1:W2:Y:S02]  /*6f30*/  SYNCS.PHASECHK.TRANS64.TRYWAIT P0, [R3+URZ], R0 ;  /* 0x00000000030075a7 */ /* 0x0022a4000800017f */
[----:B--2---:R-:W-:Y:S05]  /*6f40*/  @!P0 NANOSLEEP.SYNCS 0x989680 ;  /* 0x009896800000895d */ /* 0x004fea0003900000 */
[----:B------:R-:W2:Y:S02]  /*6f50*/  @!P0 SYNCS.PHASECHK.TRANS64 P0, [R3+URZ], R0 ;  /* 0x00000000030085a7 */ /* 0x000ea4000800007f */
[----:B--2---:R-:W-:Y:S05]  /*6f60*/  @!P0 BRA `(.L_x_143) ;  /* 0xfffffffc00f08947 */ /* 0x004fea000383ffff */
.L_x_128:
[----:B------:R-:W-:Y:S05]  /*6f70*/  BSYNC B0 ;  /* 0x0000000000007941 */ /* 0x000fea0003800000 */
.L_x_127:
[----:B------:R-:W-:Y:S05]  /*6f80*/  EXIT ;  /* 0x000000000000794d */ /* 0x000fea0003800000 */
.L_x_20:
[----:B0-----:R-:W-:-:S04]  /*6f90*/  IMAD.U32 R15, RZ, RZ, UR11 ;  /* 0x0000000bff0f7e24 */ /* 0x001fc8000f8e00ff */
[----:B------:R0:W1:Y:S03]  /*6fa0*/  SYNCS.PHASECHK.TRANS64.TRYWAIT P1, [R15+URZ+-0x8], R14 ;  /* 0xfffff80e0f0075a7 */ /* 0x000066000802017f */
[----:B-1----:R-:W-:Y:S05]  /*6fb0*/  @!P1 NANOSLEEP.SYNCS 0x989680 ;  /* 0x009896800000995d */ /* 0x002fea0003900000 */
[----:B------:R-:W1:Y:S02]  /*6fc0*/  @!P1 SYNCS.PHASECHK.TRANS64 P1, [R15+URZ+-0x8], R14 ;  /* 0xfffff80e0f0095a7 */ /* 0x000e64000802007f */
[----:B-1----:R-:W-:Y:S05]  /*6fd0*/  @!P1 BRA `(.L_x_20) ;  /* 0xfffffffc00ec9947 */ /* 0x002fea000383ffff */
[----:B------:R-:W-:Y:S05]  /*6fe0*/  BRA `(.L_x_144) ;  /* 0xffffffa800087947 */ /* 0x000fea000383ffff */
.L_x_25:
[----:B-1----:R-:W-:-:S04]  /*6ff0*/  IMAD.U32 R15, RZ, RZ, UR6 ;  /* 0x00000006ff0f7e24 */ /* 0x002fc8000f8e00ff */
[----:B------:R1:W3:Y:S03]  /*7000*/  SYNCS.PHASECHK.TRANS64.TRYWAIT P1, [R15+URZ], R14 ;  /* 0x0000000e0f0075a7 */ /* 0x0002e6000802017f */
[----:B---3--:R-:W-:Y:S05]  /*7010*/  @!P1 NANOSLEEP.SYNCS 0x989680 ;  /* 0x009896800000995d */ /* 0x008fea0003900000 */
[----:B------:R-:W3:Y:S02]  /*7020*/  @!P1 SYNCS.PHASECHK.TRANS64 P1, [R15+URZ], R14 ;  /* 0x0000000e0f0095a7 */ /* 0x000ee4000802007f */
[----:B---3--:R-:W-:Y:S05]  /*7030*/  @!P1 BRA `(.L_x_25) ;  /* 0xfffffffc00ec9947 */ /* 0x008fea000383ffff */
[----:B------:R-:W-:Y:S05]  /*7040*/  BRA `(.L_x_24) ;  /* 0xffffffa800b47947 */ /* 0x000fea000383ffff */
.L_x_31:
[----:B-1----:R-:W-:-:S04]  /*7050*/  IMAD.U32 R19, RZ, RZ, UR16 ;  /* 0x00000010ff137e24 */ /* 0x002fc8000f8e00ff */
[----:B------:R1:W3:Y:S03]  /*7060*/  SYNCS.PHASECHK.TRANS64.TRYWAIT P1, [R19+URZ], R18 ;  /* 0x00000012130075a7 */ /* 0x0002e6000802017f */
[----:B---3--:R-:W-:Y:S05]  /*7070*/  @!P1 NANOSLEEP.SYNCS 0x989680 ;  /* 0x009896800000995d */ /* 0x008fea0003900000 */
[----:B------:R-:W3:Y:S02]  /*7080*/  @!P1 SYNCS.PHASECHK.TRANS64 P1, [R19+URZ], R18 ;  /* 0x00000012130095a7 */ /* 0x000ee4000802007f */
[----:B---3--:R-:W-:Y:S05]  /*7090*/  @!P1 BRA `(.L_x_31) ;  /* 0xfffffffc00ec9947 */ /* 0x008fea000383ffff */
[----:B------:R-:W-:Y:S05]  /*70a0*/  BRA `(.L_x_30) ;  /* 0xffffffb0003c7947 */ /* 0x000fea000383ffff */
.L_x_41:
[----:B0-----:R-:W-:-:S04]  /*70b0*/  IMAD.U32 R15, RZ, RZ, UR11 ;  /* 0x0000000bff0f7e24 */ /* 0x001fc8000f8e00ff */
[----:B------:R0:W1:Y:S03]  /*70c0*/  SYNCS.PHASECHK.TRANS64.TRYWAIT P1, [R15+URZ+0x8], R14 ;  /* 0x0000080e0f0075a7 */ /* 0x000066000802017f */
[----:B-1----:R-:W-:Y:S05]  /*70d0*/  @!P1 NANOSLEEP.SYNCS 0x989680 ;  /* 0x009896800000995d */ /* 0x002fea0003900000 */
[----:B------:R-:W1:Y:S02]  /*70e0*/  @!P1 SYNCS.PHASECHK.TRANS64 P1, [R15+URZ+0x8], R14 ;  /* 0x0000080e0f0095a7 */ /* 0x000e64000802007f */
[----:B-1----:R-:W-:Y:S05]  /*70f0*/  @!P1 BRA `(.L_x_41) ;  /* 0xfffffffc00ec9947 */ /* 0x002fea000383ffff */
[----:B------:R-:W-:Y:S05]  /*7100*/  BRA `(.L_x_145) ;  /* 0xffffffb800bc7947 */ /* 0x000fea000383ffff */
.L_x_114:
[----:B------:R-:W-:Y:S01]  /*7110*/  BSSY B1, `(.L_x_146) ;  /* 0x0000006000017945 */ /* 0x000fe20003800000 */
[----:B------:R-:W-:-:S07]  /*7120*/  IMAD.MOV.U32 R10, RZ, RZ, -0x1 ;  /* 0xffffffffff0a7424 */ /* 0x000fce00078e00ff */
[----:B------:R-:W-:Y:S05]  /*7130*/  WARPSYNC.COLLECTIVE R10, `(.L_x_147) ;  /* 0x000000000a0c7348 */ /* 0x000fea0003c00000 */
[----:B------:R-:W-:Y:S02]  /*7140*/  ELECT P1, UR62, PT ;  /* 0x00000000003e782f */ /* 0x000fe40003820000 */
[----:B------:R-:W-:Y:S01]  /*7150*/  MOV R10, UR62 ;  /* 0x0000003e000a7c02 */ /* 0x000fe20008000f00 */
[----:B------:R-:W-:Y:S10]  /*7160*/  ENDCOLLECTIVE ;  /* 0x000000000000791b */ /* 0x000ff40003800000 */
.L_x_147:
[----:B------:R-:W-:Y:S05]  /*7170*/  BSYNC B1 ;  /* 0x0000000000017941 */ /* 0x000fea0003800000 */
.L_x_146:
[----:B------:R-:W-:Y:S05]  /*7180*/  BRA `(.L_x_148) ;  /* 0xffffffe800947947 */ /* 0x000fea000383ffff */
.L_x_117:
[----:B0-----:R0:W1:Y:S02]  /*7190*/  SYNCS.PHASECHK.TRANS64.TRYWAIT P1, [R19+URZ+0x70], R10 ;  /* 0x0000700a130075a7 */ /* 0x001064000802017f */
[----:B-1----:R-:W-:Y:S05]  /*71a0*/  @!P1 NANOSLEEP.SYNCS 0x989680 ;  /* 0x009896800000995d */ /* 0x002fea0003900000 */
[----:B------:R-:W1:Y:S02]  /*71b0*/  @!P1 SYNCS.PHASECHK.TRANS64 P1, [R19+URZ+0x70], R10 ;  /* 0x0000700a130095a7 */ /* 0x000e64000802007f */
[----:B-1----:R-:W-:Y:S05]  /*71c0*/  @!P1 BRA `(.L_x_117) ;  /* 0xfffffffc00f09947 */ /* 0x002fea000383ffff */
[----:B------:R-:W-:Y:S05]  /*71d0*/  BRA `(.L_x_149) ;  /* 0xffffffe800d07947 */ /* 0x000fea000383ffff */
.L_x_126:
[----:B------:R-:W-:Y:S01]  /*71e0*/  BSSY B0, `(.L_x_150) ;  /* 0x0000006000007945 */ /* 0x000fe20003800000 */
[----:B------:R-:W-:-:S07]  /*71f0*/  IMAD.MOV.U32 R10, RZ, RZ, -0x1 ;  /* 0xffffffffff0a7424 */ /* 0x000fce00078e00ff */
[----:B------:R-:W-:Y:S05]  /*7200*/  WARPSYNC.COLLECTIVE R10, `(.L_x_151) ;  /* 0x000000000a0c7348 */ /* 0x000fea0003c00000 */
[----:B------:R-:W-:Y:S02]  /*7210*/  ELECT P1, UR62, PT ;  /* 0x00000000003e782f */ /* 0x000fe40003820000 */
[----:B------:R-:W-:Y:S01]  /*7220*/  MOV R10, UR62 ;  /* 0x0000003e000a7c02 */ /* 0x000fe20008000f00 */
[----:B------:R-:W-:Y:S10]  /*7230*/  ENDCOLLECTIVE ;  /* 0x000000000000791b */ /* 0x000ff40003800000 */
.L_x_151:
[----:B------:R-:W-:Y:S05]  /*7240*/  BSYNC B0 ;  /* 0x0000000000007941 */ /* 0x000fea0003800000 */
.L_x_150:
[----:B------:R-:W-:Y:S01]  /*7250*/  PLOP3.LUT P0, PT, P1, PT, PT, 0x80, 0x0 ;  /* 0x000000000000781c */ /* 0x000fe20000f0f070 */
[----:B------:R-:W-:-:S12]  /*7260*/  BRA `(.L_x_152) ;  /* 0xfffffff4002c7947 */ /* 0x000fd8000383ffff */
.L_x_130:
[----:B0-----:R0:W1:Y:S02]  /*7270*/  SYNCS.PHASECHK.TRANS64.TRYWAIT P0, [R5+URZ], R2 ;  /* 0x00000002050075a7 */ /* 0x001064000800017f */
[----:B-1----:R-:W-:Y:S05]  /*7280*/  @!P0 NANOSLEEP.SYNCS 0x989680 ;  /* 0x009896800000895d */ /* 0x002fea0003900000 */
[----:B------:R-:W1:Y:S02]  /*7290*/  @!P0 SYNCS.PHASECHK.TRANS64 P0, [R5+URZ], R2 ;  /* 0x00000002050085a7 */ /* 0x000e64000800007f */
[----:B-1----:R-:W-:Y:S05]  /*72a0*/  @!P0 BRA `(.L_x_130) ;  /* 0xfffffffc00f08947 */ /* 0x002fea000383ffff */
[----:B------:R-:W-:Y:S05]  /*72b0*/  BRA `(.L_x_153) ;  /* 0xfffffff4006c7947 */ /* 0x000fea000383ffff */
.L_x_131:
[----:B0-----:R0:W1:Y:S02]  /*72c0*/  SYNCS.PHASECHK.TRANS64.TRYWAIT P0, [R7+URZ], R4 ;  /* 0x00000004070075a7 */ /* 0x001064000800017f */
[----:B-1----:R-:W-:Y:S05]  /*72d0*/  @!P0 NANOSLEEP.SYNCS 0x989680 ;  /* 0x009896800000895d */ /* 0x002fea0003900000 */
[----:B------:R-:W1:Y:S02]  /*72e0*/  @!P0 SYNCS.PHASECHK.TRANS64 P0, [R7+URZ], R4 ;  /* 0x00000004070085a7 */ /* 0x000e64000800007f */
[----:B-1----:R-:W-:Y:S05]  /*72f0*/  @!P0 BRA `(.L_x_131) ;  /* 0xfffffffc00f08947 */ /* 0x002fea000383ffff */
[----:B------:R-:W-:Y:S05]  /*7300*/  BRA `(.L_x_154) ;  /* 0xfffffff4007c7947 */ /* 0x000fea000383ffff */
.L_x_132:
[----:B0-----:R0:W1:Y:S02]  /*7310*/  SYNCS.PHASECHK.TRANS64.TRYWAIT P0, [R6+URZ], R5 ;  /* 0x00000005060075a7 */ /* 0x001064000800017f */
[----:B-1----:R-:W-:Y:S05]  /*7320*/  @!P0 NANOSLEEP.SYNCS 0x989680 ;  /* 0x009896800000895d */ /* 0x002fea0003900000 */
[----:B------:R-:W1:Y:S02]  /*7330*/  @!P0 SYNCS.PHASECHK.TRANS64 P0, [R6+URZ], R5 ;  /* 0x00000005060085a7 */ /* 0x000e64000800007f */
[----:B-1----:R-:W-:Y:S05]  /*7340*/  @!P0 BRA `(.L_x_132) ;  /* 0xfffffffc00f08947 */ /* 0x002fea000383ffff */
[----:B------:R-:W-:Y:S05]  /*7350*/  BRA `(.L_x_155) ;  /* 0xfffffff4008c7947 */ /* 0x000fea000383ffff */
.L_x_133:
[----:B0-----:R0:W1:Y:S02]  /*7360*/  SYNCS.PHASECHK.TRANS64.TRYWAIT P0, [R9+URZ], R4 ;  /* 0x00000004090075a7 */ /* 0x001064000800017f */
[----:B-1----:R-:W-:Y:S05]  /*7370*/  @!P0 NANOSLEEP.SYNCS 0x989680 ;  /* 0x009896800000895d */ /* 0x002fea0003900000 */
[----:B------:R-:W1:Y:S02]  /*7380*/  @!P0 SYNCS.PHASECHK.TRANS64 P0, [R9+URZ], R4 ;  /* 0x00000004090085a7 */ /* 0x000e64000800007f */
[----:B-1----:R-:W-:Y:S05]  /*7390*/  @!P0 BRA `(.L_x_133) ;  /* 0xfffffffc00f08947 */ /* 0x002fea000383ffff */
[----:B------:R-:W-:Y:S05]  /*73a0*/  BRA `(.L_x_156) ;  /* 0xfffffff4009c7947 */ /* 0x000fea000383ffff */
.L_x_134:
[----:B0-----:R0:W1:Y:S02]  /*73b0*/  SYNCS.PHASECHK.TRANS64.TRYWAIT P0, [R6+URZ], R5 ;  /* 0x00000005060075a7 */ /* 0x001064000800017f */
[----:B-1----:R-:W-:Y:S05]  /*73c0*/  @!P0 NANOSLEEP.SYNCS 0x989680 ;  /* 0x009896800000895d */ /* 0x002fea0003900000 */
[----:B------:R-:W1:Y:S02]  /*73d0*/  @!P0 SYNCS.PHASECHK.TRANS64 P0, [R6+URZ], R5 ;  /* 0x00000005060085a7 */ /* 0x000e64000800007f */
[----:B-1----:R-:W-:Y:S05]  /*73e0*/  @!P0 BRA `(.L_x_134) ;  /* 0xfffffffc00f08947 */ /* 0x002fea000383ffff */
[----:B------:R-:W-:Y:S05]  /*73f0*/  BRA `(.L_x_157) ;  /* 0xfffffff400ac7947 */ /* 0x000fea000383ffff */
.L_x_135:
[----:B0-----:R0:W1:Y:S02]  /*7400*/  SYNCS.PHASECHK.TRANS64.TRYWAIT P0, [R9+URZ], R4 ;  /* 0x00000004090075a7 */ /* 0x001064000800017f */
[----:B-1----:R-:W-:Y:S05]  /*7410*/  @!P0 NANOSLEEP.SYNCS 0x989680 ;  /* 0x009896800000895d */ /* 0x002fea0003900000 */
[----:B------:R-:W1:Y:S02]  /*7420*/  @!P0 SYNCS.PHASECHK.TRANS64 P0, [R9+URZ], R4 ;  /* 0x00000004090085a7 */ /* 0x000e64000800007f */
[----:B-1----:R-:W-:Y:S05]  /*7430*/  @!P0 BRA `(.L_x_135) ;  /* 0xfffffffc00f08947 */ /* 0x002fea000383ffff */
[----:B------:R-:W-:Y:S05]  /*7440*/  BRA `(.L_x_158) ;  /* 0xfffffff400bc7947 */ /* 0x000fea000383ffff */
.L_x_136:
[----:B0-----:R0:W1:Y:S02]  /*7450*/  SYNCS.PHASECHK.TRANS64.TRYWAIT P0, [R6+URZ], R5 ;  /* 0x00000005060075a7 */ /* 0x001064000800017f */
[----:B-1----:R-:W-:Y:S05]  /*7460*/  @!P0 NANOSLEEP.SYNCS 0x989680 ;  /* 0x009896800000895d */ /* 0x002fea0003900000 */
[----:B------:R-:W1:Y:S02]  /*7470*/  @!P0 SYNCS.PHASECHK.TRANS64 P0, [R6+URZ], R5 ;  /* 0x00000005060085a7 */ /* 0x000e64000800007f */
[----:B-1----:R-:W-:Y:S05]  /*7480*/  @!P0 BRA `(.L_x_136) ;  /* 0xfffffffc00f08947 */ /* 0x002fea000383ffff */
[----:B------:R-:W-:Y:S05]  /*7490*/  BRA `(.L_x_159) ;  /* 0xfffffff400cc7947 */ /* 0x000fea000383ffff */
.L_x_137:
[----:B0-----:R0:W1:Y:S02]  /*74a0*/  SYNCS.PHASECHK.TRANS64.TRYWAIT P0, [R9+URZ], R4 ;  /* 0x00000004090075a7 */ /* 0x001064000800017f */
[----:B-1----:R-:W-:Y:S05]  /*74b0*/  @!P0 NANOSLEEP.SYNCS 0x989680 ;  /* 0x009896800000895d */ /* 0x002fea0003900000 */
[----:B------:R-:W1:Y:S02]  /*74c0*/  @!P0 SYNCS.PHASECHK.TRANS64 P0, [R9+URZ], R4 ;  /* 0x00000004090085a7 */ /* 0x000e64000800007f */
[----:B-1----:R-:W-:Y:S05]  /*74d0*/  @!P0 BRA `(.L_x_137) ;  /* 0xfffffffc00f08947 */ /* 0x002fea000383ffff */
[----:B------:R-:W-:Y:S05]  /*74e0*/  BRA `(.L_x_160) ;  /* 0xfffffff400dc7947 */ /* 0x000fea000383ffff */
.L_x_138:
[----:B0-----:R0:W1:Y:S02]  /*74f0*/  SYNCS.PHASECHK.TRANS64.TRYWAIT P0, [R6+URZ], R5 ;  /* 0x00000005060075a7 */ /* 0x001064000800017f */
[----:B-1----:R-:W-:Y:S05]  /*7500*/  @!P0 NANOSLEEP.SYNCS 0x989680 ;  /* 0x009896800000895d */ /* 0x002fea0003900000 */
[----:B------:R-:W1:Y:S02]  /*7510*/  @!P0 SYNCS.PHASECHK.TRANS64 P0, [R6+URZ], R5 ;  /* 0x00000005060085a7 */ /* 0x000e64000800007f */
[----:B-1----:R-:W-:Y:S05]  /*7520*/  @!P0 BRA `(.L_x_138) ;  /* 0xfffffffc00f08947 */ /* 0x002fea000383ffff */
[----:B------:R-:W-:Y:S05]  /*7530*/  BRA `(.L_x_161) ;  /* 0xfffffff400ec7947 */ /* 0x000fea000383ffff */
.L_x_139:
[----:B0-----:R0:W1:Y:S02]  /*7540*/  SYNCS.PHASECHK.TRANS64.TRYWAIT P0, [R9+URZ], R4 ;  /* 0x00000004090075a7 */ /* 0x001064000800017f */
[----:B-1----:R-:W-:Y:S05]  /*7550*/  @!P0 NANOSLEEP.SYNCS 0x989680 ;  /* 0x009896800000895d */ /* 0x002fea0003900000 */
[----:B------:R-:W1:Y:S02]  /*7560*/  @!P0 SYNCS.PHASECHK.TRANS64 P0, [R9+URZ], R4 ;  /* 0x00000004090085a7 */ /* 0x000e64000800007f */
[----:B-1----:R-:W-:Y:S05]  /*7570*/  @!P0 BRA `(.L_x_139) ;  /* 0xfffffffc00f08947 */ /* 0x002fea000383ffff */
[----:B------:R-:W-:Y:S05]  /*7580*/  BRA `(.L_x_162) ;  /* 0xfffffff400fc7947 */ /* 0x000fea000383ffff */
.L_x_140:
[----:B0-----:R0:W1:Y:S02]  /*7590*/  SYNCS.PHASECHK.TRANS64.TRYWAIT P0, [R6+URZ], R5 ;  /* 0x00000005060075a7 */ /* 0x001064000800017f */
[----:B-1----:R-:W-:Y:S05]  /*75a0*/  @!P0 NANOSLEEP.SYNCS 0x989680 ;  /* 0x009896800000895d */ /* 0x002fea0003900000 */
[----:B------:R-:W1:Y:S02]  /*75b0*/  @!P0 SYNCS.PHASECHK.TRANS64 P0, [R6+URZ], R5 ;  /* 0x00000005060085a7 */ /* 0x000e64000800007f */
[----:B-1----:R-:W-:Y:S05]  /*75c0*/  @!P0 BRA `(.L_x_140) ;  /* 0xfffffffc00f08947 */ /* 0x002fea000383ffff */
[----:B------:R-:W-:Y:S05]  /*75d0*/  BRA `(.L_x_163) ;  /* 0xfffffff8000c7947 */ /* 0x000fea000383ffff */
.L_x_141:
[----:B0-----:R0:W1:Y:S02]  /*75e0*/  SYNCS.PHASECHK.TRANS64.TRYWAIT P0, [R9+URZ], R4 ;  /* 0x00000004090075a7 */ /* 0x001064000800017f */
[----:B-1----:R-:W-:Y:S05]  /*75f0*/  @!P0 NANOSLEEP.SYNCS 0x989680 ;  /* 0x009896800000895d */ /* 0x002fea0003900000 */
[----:B------:R-:W1:Y:S02]  /*7600*/  @!P0 SYNCS.PHASECHK.TRANS64 P0, [R9+URZ], R4 ;  /* 0x00000004090085a7 */ /* 0x000e64000800007f */
[----:B-1----:R-:W-:Y:S05]  /*7610*/  @!P0 BRA `(.L_x_141) ;  /* 0xfffffffc00f08947 */ /* 0x002fea000383ffff */
[----:B------:R-:W-:Y:S05]  /*7620*/  BRA `(.L_x_164) ;  /* 0xfffffff8001c7947 */ /* 0x000fea000383ffff */
.L_x_142:
[----:B0-----:R0:W1:Y:S02]  /*7630*/  SYNCS.PHASECHK.TRANS64.TRYWAIT P0, [R6+URZ], R5 ;  /* 0x00000005060075a7 */ /* 0x001064000800017f */
[----:B-1----:R-:W-:Y:S05]  /*7640*/  @!P0 NANOSLEEP.SYNCS 0x989680 ;  /* 0x009896800000895d */ /* 0x002fea0003900000 */
[----:B------:R-:W1:Y:S02]  /*7650*/  @!P0 SYNCS.PHASECHK.TRANS64 P0, [R6+URZ], R5 ;  /* 0x00000005060085a7 */ /* 0x000e64000800007f */
[----:B-1----:R-:W-:Y:S05]  /*7660*/  @!P0 BRA `(.L_x_142) ;  /* 0xfffffffc00f08947 */ /* 0x002fea000383ffff */
[----:B------:R-:W-:Y:S05]  /*7670*/  BRA `(.L_x_165) ;  /* 0xfffffff800247947 */ /* 0x000fea000383ffff */
.L_x_166:
[----:B------:R-:W-:-:S00]  /*7680*/  BRA `(.L_x_166) ;  /* 0xfffffffc00fc7947 */ /* 0x000fc0000383ffff */
[----:B------:R-:W-:-:S00]  /*7690*/  NOP ;  /* 0x0000000000007918 */ /* 0x000fc00000000000 */
        /* <DEDUP_REMOVED lines=14> */
.L_x_167:


//--------------------- .nv.shared._ZN7cutlass13device_kernelINS_4gemm6kernel13GemmUniversalIN4cute5tupleIJiiiiEEENS1_10collective13CollectiveMmaINS1_37MainloopSm90TmaGmmaWarpSpecializedFP8ILi14ENS5_IJNS4_1CILi1EEENSA_ILi2EEESB_EEENS1_32KernelTmaWarpSpecializedPingpongEEENS5_IJNSA_ILi64EEESG_NSA_ILi128EEEEEENS_12float_e4m3_tENS5_IJlSB_lEEESJ_SK_NS4_8TiledMMAINS4_8MMA_AtomIJNS4_4SM904GMMA30MMA_64x64x32_F32E4M3E4M3_SS_TNILNSO_7ScaleInE1ELSQ_1EEEEEENS4_6LayoutINS5_IJSB_SB_SB_EEENS5_IJNSA_ILi0EEESV_SV_EEEEENS5_IJNS4_10UnderscoreESY_SY_EEEEENS4_23SM90_TMA_LOAD_MULTICASTENS4_14ComposedLayoutINS4_7SwizzleILi3ELi4ELi3EEENS4_18smem_ptr_flag_bitsILi8EEENST_INS5_IJNSA_ILi8EEESH_EEENS5_IJSH_SB_EEEEEEEvNS4_8identityENS4_13SM90_TMA_LOADES1B_vS1C_EENS_8epilogue10collective6detail29Sm90TmaWarpSpecializedAdapterINS1G_15DefaultEpilogueISJ_SK_SK_NS1F_6thread17LinearCombinationISJ_Li1EffLNS1K_9ScaleType4KindE0ELNS_15FloatRoundStyleE2ESJ_EENS1_15EpilogueDefaultEEEEEvvEEEEvNT_6ParamsE --------------------------
	.section	.nv.shared._ZN7cutlass13device_kernelINS_4gemm6kernel13GemmUniversalIN4cute5tupleIJiiiiEEENS1_10collective13CollectiveMmaINS1_37MainloopSm90TmaGmmaWarpSpecializedFP8ILi14ENS5_IJNS4_1CILi1EEENSA_ILi2EEESB_EEENS1_32KernelTmaWarpSpecializedPingpongEEENS5_IJNSA_ILi64EEESG_NSA_ILi128EEEEEENS_12float_e4m3_tENS5_IJlSB_lEEESJ_SK_NS4_8TiledMMAINS4_8MMA_AtomIJNS4_4SM904GMMA30MMA_64x64x32_F32E4M3E4M3_SS_TNILNSO_7ScaleInE1ELSQ_1EEEEEENS4_6LayoutINS5_IJSB_SB_SB_EEENS5_IJNSA_ILi0EEESV_SV_EEEEENS5_IJNS4_10UnderscoreESY_SY_EEEEENS4_23SM90_TMA_LOAD_MULTICASTENS4_14ComposedLayoutINS4_7SwizzleILi3ELi4ELi3EEENS4_18smem_ptr_flag_bitsILi8EEENST_INS5_IJNSA_ILi8EEESH_EEENS5_IJSH_SB_EEEEEEEvNS4_8identityENS4_13SM90_TMA_LOADES1B_vS1C_EENS_8epilogue10collective6detail29Sm90TmaWarpSpecializedAdapterINS1G_15DefaultEpilogueISJ_SK_SK_NS1F_6thread17LinearCombinationISJ_Li1EffLNS1K_9ScaleType4KindE0ELNS_15FloatRoundStyleE2ESJ_EENS1_15EpilogueDefaultEEEEEvvEEEEvNT_6ParamsE,"aw",@nobits
	.sectionflags	@""
	.align	16
	.zero		1024


//--------------------- .nv.shared.reserved.0     --------------------------
	.section	.nv.shared.reserved.0,"aw",@nobits
	.weak		__nv_reservedSMEM_offset_0_alias
	.size		__nv_reservedSMEM_offset_0_alias, 0, 0
	.other		__nv_reservedSMEM_offset_0_alias,@"STO_CUDA_RESERVED_SHARED STV_DEFAULT"
__nv_reservedSMEM_offset_0_alias:
	.zero		0


//--------------------- .nv.global                --------------------------
	.section	.nv.global,"aw",@nobits
.nv.global:
	.type		_ZN40_INTERNAL_e4e7c3db_4_k_cu_de303fcb_223264cute1_E,@object
	.size		_ZN40_INTERNAL_e4e7c3db_4_k_cu_de303fcb_223264cute1_E,(_ZN40_INTERNAL_e4e7c3db_4_k_cu_de303fcb_223264cuda3std3__45__cpo6cbeginE - _ZN40_INTERNAL_e4e7c3db_4_k_cu_de303fcb_223264cute1_E)
_ZN40_INTERNAL_e4e7c3db_4_k_cu_de303fcb_223264cute1_E:
	.zero		1
	.type		_ZN40_INTERNAL_e4e7c3db_4_k_cu_de303fcb_223264cuda3std3__45__cpo6cbeginE,@object
	.size		_ZN40_INTERNAL_e4e7c3db_4_k_cu_de303fcb_223264cuda3std3__45__cpo6cbeginE,(_ZN40_INTERNAL_e4e7c3db_4_k_cu_de303fcb_223264cuda3std3__48in_placeE - _ZN40_INTERNAL_e4e7c3db_4_k_cu_de303fcb_223264cuda3std3__45__cpo6cbeginE)
_ZN40_INTERNAL_e4e7c3db_4_k_cu_de303fcb_223264cuda3std3__45__cpo6cbeginE:
	.zero		1
	.type		_ZN40_INTERNAL_e4e7c3db_4_k_cu_de303fcb_223264cuda3std3__48in_placeE,@object
	.size		_ZN40_INTERNAL_e4e7c3db_4_k_cu_de303fcb_223264cuda3std3__48in_placeE,(_ZN40_INTERNAL_e4e7c3db_4_k_cu_de303fcb_223264cuda3std6ranges3__45__cpo9iter_moveE - _ZN40_INTERNAL_e4e7c3db_4_k_cu_de303fcb_223264cuda3std3__48in_placeE)
_ZN40_INTERNAL_e4e7c3db_4_k_cu_de303fcb_223264cuda3std3__48in_placeE:
	.zero		1
	.type		_ZN40_INTERNAL_e4e7c3db_4_k_cu_de303fcb_223264cuda3std6ranges3__45__cpo9iter_moveE,@object
	.size		_ZN40_INTERNAL_e4e7c3db_4_k_cu_de303fcb_223264cuda3std6ranges3__45__cpo9iter_moveE,(_ZN40_INTERNAL_e4e7c3db_4_k_cu_de303fcb_223264cuda3std3__45__cpo5beginE - _ZN40_INTERNAL_e4e7c3db_4_k_cu_de303fcb_223264cuda3std6ranges3__45__cpo9iter_moveE)
_ZN40_INTERNAL_e4e7c3db_4_k_cu_de303fcb_223264cuda3std6ranges3__45__cpo9iter_moveE:
	.zero		1
	.type		_ZN40_INTERNAL_e4e7c3db_4_k_cu_de303fcb_223264cuda3std3__45__cpo5beginE,@object
	.size		_ZN40_INTERNAL_e4e7c3db_4_k_cu_de303fcb_223264cuda3std3__45__cpo5beginE,(_ZN40_INTERNAL_e4e7c3db_4_k_cu_de303fcb_223264cuda3std3__442_GLOBAL__N__e4e7c3db_4_k_cu_de303fcb_223266ignoreE - _ZN40_INTERNAL_e4e7c3db_4_k_cu_de303fcb_223264cuda3std3__45__cpo5beginE)
_ZN40_INTERNAL_e4e7c3db_4_k_cu_de303fcb_223264cuda3std3__45__cpo5beginE:
	.zero		1
	.type		_ZN40_INTERNAL_e4e7c3db_4_k_cu_de303fcb_223264cuda3std3__442_GLOBAL__N__e4e7c3db_4_k_cu_de303fcb_223266ignoreE,@object
	.size		_ZN40_INTERNAL_e4e7c3db_4_k_cu_de303fcb_223264cuda3std3__442_GLOBAL__N__e4e7c3db_4_k_cu_de303fcb_223266ignoreE,(_ZN40_INTERNAL_e4e7c3db_4_k_cu_de303fcb_223264cute7productE - _ZN40_INTERNAL_e4e7c3db_4_k_cu_de303fcb_223264cuda3std3__442_GLOBAL__N__e4e7c3db_4_k_cu_de303fcb_223266ignoreE)
_ZN40_INTERNAL_e4e7c3db_4_k_cu_de303fcb_223264cuda3std3__442_GLOBAL__N__e4e7c3db_4_k_cu_de303fcb_223266ignoreE:
	.zero		1
	.type		_ZN40_INTERNAL_e4e7c3db_4_k_cu_de303fcb_223264cute7productE,@object
	.size		_ZN40_INTERNAL_e4e7c3db_4_k_cu_de303fcb_223264cute7productE,(_ZN40_INTERNAL_e4e7c3db_4_k_cu_de303fcb_223264cuda3std3__45__cpo3endE - _ZN40_INTERNAL_e4e7c3db_4_k_cu_de303fcb_223264cute7productE)
_ZN40_INTERNAL_e4e7c3db_4_k_cu_de303fcb_223264cute7productE:
	.zero		1
	.type		_ZN40_INTERNAL_e4e7c3db_4_k_cu_de303fcb_223264cuda3std3__45__cpo3endE,@object
	.size		_ZN40_INTERNAL_e4e7c3db_4_k_cu_de303fcb_223264cuda3std3__45__cpo3endE,(_ZN40_INTERNAL_e4e7c3db_4_k_cu_de303fcb_223264cuda3std3__419piecewise_constructE - _ZN40_INTERNAL_e4e7c3db_4_k_cu_de303fcb_223264cuda3std3__45__cpo3endE)
_ZN40_INTERNAL_e4e7c3db_4_k_cu_de303fcb_223264cuda3std3__45__cpo3endE:
	.zero		1
	.type		_ZN40_INTERNAL_e4e7c3db_4_k_cu_de303fcb_223264cuda3std3__419piecewise_constructE,@object
	.size		_ZN40_INTERNAL_e4e7c3db_4_k_cu_de303fcb_223264cuda3std3__419piecewise_constructE,(_ZN40_INTERNAL_e4e7c3db_4_k_cu_de303fcb_223264cuda3std3__45__cpo4cendE - _ZN40_INTERNAL_e4e7c3db_4_k_cu_de303fcb_223264cuda3std3__419piecewise_constructE)
_ZN40_INTERNAL_e4e7c3db_4_k_cu_de303fcb_223264cuda3std3__419piecewise_constructE:
	.zero		1
	.type		_ZN40_INTERNAL_e4e7c3db_4_k_cu_de303fcb_223264cuda3std3__45__cpo4cendE,@object
	.size		_ZN40_INTERNAL_e4e7c3db_4_k_cu_de303fcb_223264cuda3std3__45__cpo4cendE,(_ZN40_INTERNAL_e4e7c3db_4_k_cu_de303fcb_223264cuda3std6ranges3__45__cpo4swapE - _ZN40_INTERNAL_e4e7c3db_4_k_cu_de303fcb_223264cuda3std3__45__cpo4cendE)
_ZN40_INTERNAL_e4e7c3db_4_k_cu_de303fcb_223264cuda3std3__45__cpo4cendE:
	.zero		1
	.type		_ZN40_INTERNAL_e4e7c3db_4_k_cu_de303fcb_223264cuda3std6ranges3__45__cpo4swapE,@object
	.size		_ZN40_INTERNAL_e4e7c3db_4_k_cu_de303fcb_223264cuda3std6ranges3__45__cpo4swapE,(.L_7 - _ZN40_INTERNAL_e4e7c3db_4_k_cu_de303fcb_223264cuda3std6ranges3__45__cpo4swapE)
_ZN40_INTERNAL_e4e7c3db_4_k_cu_de303fcb_223264cuda3std6ranges3__45__cpo4swapE:
	.zero		1
.L_7:


//--------------------- .nv.constant0._ZN7cutlass13device_kernelINS_4gemm6kernel13GemmUniversalIN4cute5tupleIJiiiiEEENS1_10collective13CollectiveMmaINS1_37MainloopSm90TmaGmmaWarpSpecializedFP8ILi14ENS5_IJNS4_1CILi1EEENSA_ILi2EEESB_EEENS1_32KernelTmaWarpSpecializedPingpongEEENS5_IJNSA_ILi64EEESG_NSA_ILi128EEEEEENS_12float_e4m3_tENS5_IJlSB_lEEESJ_SK_NS4_8TiledMMAINS4_8MMA_AtomIJNS4_4SM904GMMA30MMA_64x64x32_F32E4M3E4M3_SS_TNILNSO_7ScaleInE1ELSQ_1EEEEEENS4_6LayoutINS5_IJSB_SB_SB_EEENS5_IJNSA_ILi0EEESV_SV_EEEEENS5_IJNS4_10UnderscoreESY_SY_EEEEENS4_23SM90_TMA_LOAD_MULTICASTENS4_14ComposedLayoutINS4_7SwizzleILi3ELi4ELi3EEENS4_18smem_ptr_flag_bitsILi8EEENST_INS5_IJNSA_ILi8EEESH_EEENS5_IJSH_SB_EEEEEEEvNS4_8identityENS4_13SM90_TMA_LOADES1B_vS1C_EENS_8epilogue10collective6detail29Sm90TmaWarpSpecializedAdapterINS1G_15DefaultEpilogueISJ_SK_SK_NS1F_6thread17LinearCombinationISJ_Li1EffLNS1K_9ScaleType4KindE0ELNS_15FloatRoundStyleE2ESJ_EENS1_15EpilogueDefaultEEEEEvvEEEEvNT_6ParamsE --------------------------
	.section	.nv.constant0._ZN7cutlass13device_kernelINS_4gemm6kernel13GemmUniversalIN4cute5tupleIJiiiiEEENS1_10collective13CollectiveMmaINS1_37MainloopSm90TmaGmmaWarpSpecializedFP8ILi14ENS5_IJNS4_1CILi1EEENSA_ILi2EEESB_EEENS1_32KernelTmaWarpSpecializedPingpongEEENS5_IJNSA_ILi64EEESG_NSA_ILi128EEEEEENS_12float_e4m3_tENS5_IJlSB_lEEESJ_SK_NS4_8TiledMMAINS4_8MMA_AtomIJNS4_4SM904GMMA30MMA_64x64x32_F32E4M3E4M3_SS_TNILNSO_7ScaleInE1ELSQ_1EEEEEENS4_6LayoutINS5_IJSB_SB_SB_EEENS5_IJNSA_ILi0EEESV_SV_EEEEENS5_IJNS4_10UnderscoreESY_SY_EEEEENS4_23SM90_TMA_LOAD_MULTICASTENS4_14ComposedLayoutINS4_7SwizzleILi3ELi4ELi3EEENS4_18smem_ptr_flag_bitsILi8EEENST_INS5_IJNSA_ILi8EEESH_EEENS5_IJSH_SB_EEEEEEEvNS4_8identityENS4_13SM90_TMA_LOADES1B_vS1C_EENS_8epilogue10collective6detail29Sm90TmaWarpSpecializedAdapterINS1G_15DefaultEpilogueISJ_SK_SK_NS1F_6thread17LinearCombinationISJ_Li1EffLNS1K_9ScaleType4KindE0ELNS_15FloatRoundStyleE2ESJ_EENS1_15EpilogueDefaultEEEEEvvEEEEvNT_6ParamsE,"a",@progbits
	.sectionflags	@""
	.align	4
.nv.constant0._ZN7cutlass13device_kernelINS_4gemm6kernel13GemmUniversalIN4cute5tupleIJiiiiEEENS1_10collective13CollectiveMmaINS1_37MainloopSm90TmaGmmaWarpSpecializedFP8ILi14ENS5_IJNS4_1CILi1EEENSA_ILi2EEESB_EEENS1_32KernelTmaWarpSpecializedPingpongEEENS5_IJNSA_ILi64EEESG_NSA_ILi128EEEEEENS_12float_e4m3_tENS5_IJlSB_lEEESJ_SK_NS4_8TiledMMAINS4_8MMA_AtomIJNS4_4SM904GMMA30MMA_64x64x32_F32E4M3E4M3_SS_TNILNSO_7ScaleInE1ELSQ_1EEEEEENS4_6LayoutINS5_IJSB_SB_SB_EEENS5_IJNSA_ILi0EEESV_SV_EEEEENS5_IJNS4_10UnderscoreESY_SY_EEEEENS4_23SM90_TMA_LOAD_MULTICASTENS4_14ComposedLayoutINS4_7SwizzleILi3ELi4ELi3EEENS4_18smem_ptr_flag_bitsILi8EEENST_INS5_IJNSA_ILi8EEESH_EEENS5_IJSH_SB_EEEEEEEvNS4_8identityENS4_13SM90_TMA_LOADES1B_vS1C_EENS_8epilogue10collective6detail29Sm90TmaWarpSpecializedAdapterINS1G_15DefaultEpilogueISJ_SK_SK_NS1F_6thread17LinearCombinationISJ_Li1EffLNS1K_9ScaleType4KindE0ELNS_15FloatRoundStyleE2ESJ_EENS1_15EpilogueDefaultEEEEEvvEEEEvNT_6ParamsE:
	.zero		1664


//--------------------- SYMBOLS --------------------------

	.type		.nv.reservedSmem.offset0,@object
	.size		.nv.reservedSmem.offset0,0x4
